//
// Generated by NVIDIA NVVM Compiler
//
// Compiler Build ID: CL-36424714
// Cuda compilation tools, release 13.0, V13.0.88
// Based on NVVM 20.0.0
//

.version 9.0
.target sm_100
.address_size 64

	// .globl	_Z6warmupPiS_i

.visible .entry _Z6warmupPiS_i(
	.param .u64 .ptr .align 1 _Z6warmupPiS_i_param_0,
	.param .u64 .ptr .align 1 _Z6warmupPiS_i_param_1,
	.param .u32 _Z6warmupPiS_i_param_2
)
{
	.reg .pred 	%p<6>;
	.reg .b32 	%r<17>;
	.reg .b64 	%rd<13>;

	ld.param.u64 	%rd4, [_Z6warmupPiS_i_param_0];
	ld.param.u64 	%rd3, [_Z6warmupPiS_i_param_1];
	ld.param.u32 	%r6, [_Z6warmupPiS_i_param_2];
	cvta.to.global.u64 	%rd5, %rd4;
	mov.u32 	%r1, %tid.x;
	mov.u32 	%r2, %ctaid.x;
	mov.u32 	%r3, %ntid.x;
	mul.lo.s32 	%r7, %r2, %r3;
	add.s32 	%r8, %r7, %r1;
	mul.wide.u32 	%rd6, %r7, 4;
	add.s64 	%rd1, %rd5, %rd6;
	setp.ge.u32 	%p1, %r8, %r6;
	@%p1 bra 	$L__BB0_8;
	setp.lt.u32 	%p2, %r3, 2;
	@%p2 bra 	$L__BB0_6;
	mul.wide.u32 	%rd7, %r1, 4;
	add.s64 	%rd2, %rd1, %rd7;
	mov.b32 	%r16, 1;
$L__BB0_3:
	shl.b32 	%r5, %r16, 1;
	add.s32 	%r10, %r5, -1;
	and.b32  	%r11, %r10, %r1;
	setp.ne.s32 	%p3, %r11, 0;
	@%p3 bra 	$L__BB0_5;
	mul.wide.s32 	%rd8, %r16, 4;
	add.s64 	%rd9, %rd2, %rd8;
	ld.global.u32 	%r12, [%rd9];
	ld.global.u32 	%r13, [%rd2];
	add.s32 	%r14, %r13, %r12;
	st.global.u32 	[%rd2], %r14;
$L__BB0_5:
	bar.sync 	0;
	setp.lt.u32 	%p4, %r5, %r3;
	mov.u32 	%r16, %r5;
	@%p4 bra 	$L__BB0_3;
$L__BB0_6:
	setp.ne.s32 	%p5, %r1, 0;
	@%p5 bra 	$L__BB0_8;
	ld.global.u32 	%r15, [%rd1];
	cvta.to.global.u64 	%rd10, %rd3;
	mul.wide.u32 	%rd11, %r2, 4;
	add.s64 	%rd12, %rd10, %rd11;
	st.global.u32 	[%rd12], %r15;
$L__BB0_8:
	ret;

}
	// .globl	_Z16reduceNeighboredPiS_i
.visible .entry _Z16reduceNeighboredPiS_i(
	.param .u64 .ptr .align 1 _Z16reduceNeighboredPiS_i_param_0,
	.param .u64 .ptr .align 1 _Z16reduceNeighboredPiS_i_param_1,
	.param .u32 _Z16reduceNeighboredPiS_i_param_2
)
{
	.reg .pred 	%p<6>;
	.reg .b32 	%r<17>;
	.reg .b64 	%rd<13>;

	ld.param.u64 	%rd4, [_Z16reduceNeighboredPiS_i_param_0];
	ld.param.u64 	%rd3, [_Z16reduceNeighboredPiS_i_param_1];
	ld.param.u32 	%r6, [_Z16reduceNeighboredPiS_i_param_2];
	cvta.to.global.u64 	%rd5, %rd4;
	mov.u32 	%r1, %tid.x;
	mov.u32 	%r2, %ctaid.x;
	mov.u32 	%r3, %ntid.x;
	mul.lo.s32 	%r7, %r2, %r3;
	add.s32 	%r8, %r7, %r1;
	mul.wide.u32 	%rd6, %r7, 4;
	add.s64 	%rd1, %rd5, %rd6;
	setp.ge.u32 	%p1, %r8, %r6;
	@%p1 bra 	$L__BB1_8;
	setp.lt.u32 	%p2, %r3, 2;
	@%p2 bra 	$L__BB1_6;
	mul.wide.u32 	%rd7, %r1, 4;
	add.s64 	%rd2, %rd1, %rd7;
	mov.b32 	%r16, 1;
$L__BB1_3:
	shl.b32 	%r5, %r16, 1;
	add.s32 	%r10, %r5, -1;
	and.b32  	%r11, %r10, %r1;
	setp.ne.s32 	%p3, %r11, 0;
	@%p3 bra 	$L__BB1_5;
	mul.wide.s32 	%rd8, %r16, 4;
	add.s64 	%rd9, %rd2, %rd8;
	ld.global.u32 	%r12, [%rd9];
	ld.global.u32 	%r13, [%rd2];
	add.s32 	%r14, %r13, %r12;
	st.global.u32 	[%rd2], %r14;
$L__BB1_5:
	bar.sync 	0;
	setp.lt.u32 	%p4, %r5, %r3;
	mov.u32 	%r16, %r5;
	@%p4 bra 	$L__BB1_3;
$L__BB1_6:
	setp.ne.s32 	%p5, %r1, 0;
	@%p5 bra 	$L__BB1_8;
	ld.global.u32 	%r15, [%rd1];
	cvta.to.global.u64 	%rd10, %rd3;
	mul.wide.u32 	%rd11, %r2, 4;
	add.s64 	%rd12, %rd10, %rd11;
	st.global.u32 	[%rd12], %r15;
$L__BB1_8:
	ret;

}
	// .globl	_Z20reduceNeighboredLessPiS_i
.visible .entry _Z20reduceNeighboredLessPiS_i(
	.param .u64 .ptr .align 1 _Z20reduceNeighboredLessPiS_i_param_0,
	.param .u64 .ptr .align 1 _Z20reduceNeighboredLessPiS_i_param_1,
	.param .u32 _Z20reduceNeighboredLessPiS_i_param_2
)
{
	.reg .pred 	%p<6>;
	.reg .b32 	%r<17>;
	.reg .b64 	%rd<13>;

	ld.param.u64 	%rd3, [_Z20reduceNeighboredLessPiS_i_param_0];
	ld.param.u64 	%rd2, [_Z20reduceNeighboredLessPiS_i_param_1];
	ld.param.u32 	%r7, [_Z20reduceNeighboredLessPiS_i_param_2];
	cvta.to.global.u64 	%rd4, %rd3;
	mov.u32 	%r1, %tid.x;
	mov.u32 	%r2, %ctaid.x;
	mov.u32 	%r3, %ntid.x;
	mul.lo.s32 	%r8, %r2, %r3;
	add.s32 	%r9, %r8, %r1;
	mul.wide.u32 	%rd5, %r8, 4;
	add.s64 	%rd1, %rd4, %rd5;
	setp.ge.u32 	%p1, %r9, %r7;
	@%p1 bra 	$L__BB2_8;
	setp.lt.u32 	%p2, %r3, 2;
	@%p2 bra 	$L__BB2_6;
	mov.b32 	%r16, 1;
$L__BB2_3:
	shl.b32 	%r5, %r16, 1;
	mul.lo.s32 	%r6, %r5, %r1;
	setp.ge.u32 	%p3, %r6, %r3;
	@%p3 bra 	$L__BB2_5;
	add.s32 	%r11, %r6, %r16;
	mul.wide.u32 	%rd6, %r11, 4;
	add.s64 	%rd7, %rd1, %rd6;
	ld.global.u32 	%r12, [%rd7];
	mul.wide.u32 	%rd8, %r6, 4;
	add.s64 	%rd9, %rd1, %rd8;
	ld.global.u32 	%r13, [%rd9];
	add.s32 	%r14, %r13, %r12;
	st.global.u32 	[%rd9], %r14;
$L__BB2_5:
	bar.sync 	0;
	setp.lt.u32 	%p4, %r5, %r3;
	mov.u32 	%r16, %r5;
	@%p4 bra 	$L__BB2_3;
$L__BB2_6:
	setp.ne.s32 	%p5, %r1, 0;
	@%p5 bra 	$L__BB2_8;
	ld.global.u32 	%r15, [%rd1];
	cvta.to.global.u64 	%rd10, %rd2;
	mul.wide.u32 	%rd11, %r2, 4;
	add.s64 	%rd12, %rd10, %rd11;
	st.global.u32 	[%rd12], %r15;
$L__BB2_8:
	ret;

}
	// .globl	_Z17reduceInterleavedPiS_i
.visible .entry _Z17reduceInterleavedPiS_i(
	.param .u64 .ptr .align 1 _Z17reduceInterleavedPiS_i_param_0,
	.param .u64 .ptr .align 1 _Z17reduceInterleavedPiS_i_param_1,
	.param .u32 _Z17reduceInterleavedPiS_i_param_2
)
{
	.reg .pred 	%p<6>;
	.reg .b32 	%r<14>;
	.reg .b64 	%rd<13>;

	ld.param.u64 	%rd4, [_Z17reduceInterleavedPiS_i_param_0];
	ld.param.u64 	%rd3, [_Z17reduceInterleavedPiS_i_param_1];
	ld.param.u32 	%r6, [_Z17reduceInterleavedPiS_i_param_2];
	cvta.to.global.u64 	%rd5, %rd4;
	mov.u32 	%r1, %tid.x;
	mov.u32 	%r2, %ctaid.x;
	mov.u32 	%r13, %ntid.x;
	mul.lo.s32 	%r7, %r2, %r13;
	add.s32 	%r8, %r7, %r1;
	mul.wide.u32 	%rd6, %r7, 4;
	add.s64 	%rd1, %rd5, %rd6;
	setp.ge.u32 	%p1, %r8, %r6;
	@%p1 bra 	$L__BB3_8;
	setp.lt.u32 	%p2, %r13, 2;
	@%p2 bra 	$L__BB3_6;
	mul.wide.u32 	%rd7, %r1, 4;
	add.s64 	%rd2, %rd1, %rd7;
$L__BB3_3:
	shr.u32 	%r5, %r13, 1;
	setp.ge.u32 	%p3, %r1, %r5;
	@%p3 bra 	$L__BB3_5;
	mul.wide.u32 	%rd8, %r5, 4;
	add.s64 	%rd9, %rd2, %rd8;
	ld.global.u32 	%r9, [%rd9];
	ld.global.u32 	%r10, [%rd2];
	add.s32 	%r11, %r10, %r9;
	st.global.u32 	[%rd2], %r11;
$L__BB3_5:
	bar.sync 	0;
	setp.gt.u32 	%p4, %r13, 3;
	mov.u32 	%r13, %r5;
	@%p4 bra 	$L__BB3_3;
$L__BB3_6:
	setp.ne.s32 	%p5, %r1, 0;
	@%p5 bra 	$L__BB3_8;
	ld.global.u32 	%r12, [%rd1];
	cvta.to.global.u64 	%rd10, %rd3;
	mul.wide.u32 	%rd11, %r2, 4;
	add.s64 	%rd12, %rd10, %rd11;
	st.global.u32 	[%rd12], %r12;
$L__BB3_8:
	ret;

}
	// .globl	_Z27reduceInterleavedUnrolling2PiS_i
.visible .entry _Z27reduceInterleavedUnrolling2PiS_i(
	.param .u64 .ptr .align 1 _Z27reduceInterleavedUnrolling2PiS_i_param_0,
	.param .u64 .ptr .align 1 _Z27reduceInterleavedUnrolling2PiS_i_param_1,
	.param .u32 _Z27reduceInterleavedUnrolling2PiS_i_param_2
)
{
	.reg .pred 	%p<6>;
	.reg .b32 	%r<19>;
	.reg .b64 	%rd<18>;

	ld.param.u64 	%rd4, [_Z27reduceInterleavedUnrolling2PiS_i_param_0];
	ld.param.u64 	%rd5, [_Z27reduceInterleavedUnrolling2PiS_i_param_1];
	ld.param.u32 	%r8, [_Z27reduceInterleavedUnrolling2PiS_i_param_2];
	mov.u32 	%r1, %tid.x;
	mov.u32 	%r2, %ctaid.x;
	mov.u32 	%r18, %ntid.x;
	mul.lo.s32 	%r9, %r18, %r2;
	shl.b32 	%r10, %r9, 1;
	add.s32 	%r4, %r10, %r1;
	cvt.u64.u32 	%rd1, %r10;
	add.s32 	%r5, %r4, %r18;
	setp.ge.u32 	%p1, %r5, %r8;
	@%p1 bra 	$L__BB4_8;
	cvta.to.global.u64 	%rd6, %rd4;
	shl.b64 	%rd7, %rd1, 2;
	add.s64 	%rd2, %rd6, %rd7;
	mul.wide.u32 	%rd8, %r5, 4;
	add.s64 	%rd9, %rd6, %rd8;
	ld.global.u32 	%r11, [%rd9];
	mul.wide.u32 	%rd10, %r4, 4;
	add.s64 	%rd11, %rd6, %rd10;
	ld.global.u32 	%r12, [%rd11];
	add.s32 	%r13, %r12, %r11;
	st.global.u32 	[%rd11], %r13;
	bar.sync 	0;
	setp.lt.u32 	%p2, %r18, 2;
	@%p2 bra 	$L__BB4_6;
	mul.wide.u32 	%rd12, %r1, 4;
	add.s64 	%rd3, %rd2, %rd12;
$L__BB4_3:
	shr.u32 	%r7, %r18, 1;
	setp.ge.u32 	%p3, %r1, %r7;
	@%p3 bra 	$L__BB4_5;
	mul.wide.u32 	%rd13, %r7, 4;
	add.s64 	%rd14, %rd3, %rd13;
	ld.global.u32 	%r14, [%rd14];
	ld.global.u32 	%r15, [%rd3];
	add.s32 	%r16, %r15, %r14;
	st.global.u32 	[%rd3], %r16;
$L__BB4_5:
	bar.sync 	0;
	setp.gt.u32 	%p4, %r18, 3;
	mov.u32 	%r18, %r7;
	@%p4 bra 	$L__BB4_3;
$L__BB4_6:
	setp.ne.s32 	%p5, %r1, 0;
	@%p5 bra 	$L__BB4_8;
	ld.global.u32 	%r17, [%rd2];
	cvta.to.global.u64 	%rd15, %rd5;
	mul.wide.u32 	%rd16, %r2, 4;
	add.s64 	%rd17, %rd15, %rd16;
	st.global.u32 	[%rd17], %r17;
$L__BB4_8:
	ret;

}
	// .globl	_Z27reduceInterleavedUnrolling4PiS_i
.visible .entry _Z27reduceInterleavedUnrolling4PiS_i(
	.param .u64 .ptr .align 1 _Z27reduceInterleavedUnrolling4PiS_i_param_0,
	.param .u64 .ptr .align 1 _Z27reduceInterleavedUnrolling4PiS_i_param_1,
	.param .u32 _Z27reduceInterleavedUnrolling4PiS_i_param_2
)
{
	.reg .pred 	%p<6>;
	.reg .b32 	%r<26>;
	.reg .b64 	%rd<22>;

	ld.param.u64 	%rd4, [_Z27reduceInterleavedUnrolling4PiS_i_param_0];
	ld.param.u64 	%rd5, [_Z27reduceInterleavedUnrolling4PiS_i_param_1];
	ld.param.u32 	%r8, [_Z27reduceInterleavedUnrolling4PiS_i_param_2];
	mov.u32 	%r1, %tid.x;
	mov.u32 	%r2, %ctaid.x;
	mov.u32 	%r25, %ntid.x;
	mul.lo.s32 	%r9, %r25, %r2;
	shl.b32 	%r10, %r9, 2;
	add.s32 	%r4, %r10, %r1;
	cvt.u64.u32 	%rd1, %r10;
	mad.lo.s32 	%r5, %r25, 3, %r4;
	setp.ge.u32 	%p1, %r5, %r8;
	@%p1 bra 	$L__BB5_8;
	cvta.to.global.u64 	%rd6, %rd4;
	shl.b64 	%rd7, %rd1, 2;
	add.s64 	%rd2, %rd6, %rd7;
	mul.wide.u32 	%rd8, %r4, 4;
	add.s64 	%rd9, %rd6, %rd8;
	ld.global.u32 	%r11, [%rd9];
	shl.b32 	%r12, %r25, 1;
	sub.s32 	%r13, %r5, %r12;
	mul.wide.u32 	%rd10, %r13, 4;
	add.s64 	%rd11, %rd6, %rd10;
	ld.global.u32 	%r14, [%rd11];
	add.s32 	%r15, %r13, %r25;
	mul.wide.u32 	%rd12, %r15, 4;
	add.s64 	%rd13, %rd6, %rd12;
	ld.global.u32 	%r16, [%rd13];
	mul.wide.u32 	%rd14, %r5, 4;
	add.s64 	%rd15, %rd6, %rd14;
	ld.global.u32 	%r17, [%rd15];
	add.s32 	%r18, %r14, %r11;
	add.s32 	%r19, %r18, %r16;
	add.s32 	%r20, %r19, %r17;
	st.global.u32 	[%rd9], %r20;
	bar.sync 	0;
	setp.lt.u32 	%p2, %r25, 2;
	@%p2 bra 	$L__BB5_6;
	mul.wide.u32 	%rd16, %r1, 4;
	add.s64 	%rd3, %rd2, %rd16;
$L__BB5_3:
	shr.u32 	%r7, %r25, 1;
	setp.ge.u32 	%p3, %r1, %r7;
	@%p3 bra 	$L__BB5_5;
	mul.wide.u32 	%rd17, %r7, 4;
	add.s64 	%rd18, %rd3, %rd17;
	ld.global.u32 	%r21, [%rd18];
	ld.global.u32 	%r22, [%rd3];
	add.s32 	%r23, %r22, %r21;
	st.global.u32 	[%rd3], %r23;
$L__BB5_5:
	bar.sync 	0;
	setp.gt.u32 	%p4, %r25, 3;
	mov.u32 	%r25, %r7;
	@%p4 bra 	$L__BB5_3;
$L__BB5_6:
	setp.ne.s32 	%p5, %r1, 0;
	@%p5 bra 	$L__BB5_8;
	ld.global.u32 	%r24, [%rd2];
	cvta.to.global.u64 	%rd19, %rd5;
	mul.wide.u32 	%rd20, %r2, 4;
	add.s64 	%rd21, %rd19, %rd20;
	st.global.u32 	[%rd21], %r24;
$L__BB5_8:
	ret;

}
	// .globl	_Z27reduceInterleavedUnrolling8PiS_i
.visible .entry _Z27reduceInterleavedUnrolling8PiS_i(
	.param .u64 .ptr .align 1 _Z27reduceInterleavedUnrolling8PiS_i_param_0,
	.param .u64 .ptr .align 1 _Z27reduceInterleavedUnrolling8PiS_i_param_1,
	.param .u32 _Z27reduceInterleavedUnrolling8PiS_i_param_2
)
{
	.reg .pred 	%p<6>;
	.reg .b32 	%r<37>;
	.reg .b64 	%rd<30>;

	ld.param.u64 	%rd4, [_Z27reduceInterleavedUnrolling8PiS_i_param_0];
	ld.param.u64 	%rd5, [_Z27reduceInterleavedUnrolling8PiS_i_param_1];
	ld.param.u32 	%r8, [_Z27reduceInterleavedUnrolling8PiS_i_param_2];
	mov.u32 	%r1, %tid.x;
	mov.u32 	%r2, %ctaid.x;
	mov.u32 	%r36, %ntid.x;
	mul.lo.s32 	%r9, %r36, %r2;
	shl.b32 	%r10, %r9, 3;
	add.s32 	%r4, %r10, %r1;
	cvt.u64.u32 	%rd1, %r10;
	mad.lo.s32 	%r5, %r36, 7, %r4;
	setp.ge.u32 	%p1, %r5, %r8;
	@%p1 bra 	$L__BB6_8;
	cvta.to.global.u64 	%rd6, %rd4;
	shl.b64 	%rd7, %rd1, 2;
	add.s64 	%rd2, %rd6, %rd7;
	mul.wide.u32 	%rd8, %r4, 4;
	add.s64 	%rd9, %rd6, %rd8;
	ld.global.u32 	%r11, [%rd9];
	mad.lo.s32 	%r12, %r36, -6, %r5;
	mul.wide.u32 	%rd10, %r12, 4;
	add.s64 	%rd11, %rd6, %rd10;
	ld.global.u32 	%r13, [%rd11];
	add.s32 	%r14, %r12, %r36;
	mul.wide.u32 	%rd12, %r14, 4;
	add.s64 	%rd13, %rd6, %rd12;
	ld.global.u32 	%r15, [%rd13];
	add.s32 	%r16, %r14, %r36;
	mul.wide.u32 	%rd14, %r16, 4;
	add.s64 	%rd15, %rd6, %rd14;
	ld.global.u32 	%r17, [%rd15];
	add.s32 	%r18, %r16, %r36;
	mul.wide.u32 	%rd16, %r18, 4;
	add.s64 	%rd17, %rd6, %rd16;
	ld.global.u32 	%r19, [%rd17];
	add.s32 	%r20, %r18, %r36;
	mul.wide.u32 	%rd18, %r20, 4;
	add.s64 	%rd19, %rd6, %rd18;
	ld.global.u32 	%r21, [%rd19];
	add.s32 	%r22, %r20, %r36;
	mul.wide.u32 	%rd20, %r22, 4;
	add.s64 	%rd21, %rd6, %rd20;
	ld.global.u32 	%r23, [%rd21];
	mul.wide.u32 	%rd22, %r5, 4;
	add.s64 	%rd23, %rd6, %rd22;
	ld.global.u32 	%r24, [%rd23];
	add.s32 	%r25, %r13, %r11;
	add.s32 	%r26, %r25, %r15;
	add.s32 	%r27, %r26, %r17;
	add.s32 	%r28, %r27, %r19;
	add.s32 	%r29, %r28, %r21;
	add.s32 	%r30, %r29, %r23;
	add.s32 	%r31, %r30, %r24;
	st.global.u32 	[%rd9], %r31;
	bar.sync 	0;
	setp.lt.u32 	%p2, %r36, 2;
	@%p2 bra 	$L__BB6_6;
	mul.wide.u32 	%rd24, %r1, 4;
	add.s64 	%rd3, %rd2, %rd24;
$L__BB6_3:
	shr.u32 	%r7, %r36, 1;
	setp.ge.u32 	%p3, %r1, %r7;
	@%p3 bra 	$L__BB6_5;
	mul.wide.u32 	%rd25, %r7, 4;
	add.s64 	%rd26, %rd3, %rd25;
	ld.global.u32 	%r32, [%rd26];
	ld.global.u32 	%r33, [%rd3];
	add.s32 	%r34, %r33, %r32;
	st.global.u32 	[%rd3], %r34;
$L__BB6_5:
	bar.sync 	0;
	setp.gt.u32 	%p4, %r36, 3;
	mov.u32 	%r36, %r7;
	@%p4 bra 	$L__BB6_3;
$L__BB6_6:
	setp.ne.s32 	%p5, %r1, 0;
	@%p5 bra 	$L__BB6_8;
	ld.global.u32 	%r35, [%rd2];
	cvta.to.global.u64 	%rd27, %rd5;
	mul.wide.u32 	%rd28, %r2, 4;
	add.s64 	%rd29, %rd27, %rd28;
	st.global.u32 	[%rd29], %r35;
$L__BB6_8:
	ret;

}
	// .globl	_Z31reduceInterleavedUnrollingWarp8PiS_i
.visible .entry _Z31reduceInterleavedUnrollingWarp8PiS_i(
	.param .u64 .ptr .align 1 _Z31reduceInterleavedUnrollingWarp8PiS_i_param_0,
	.param .u64 .ptr .align 1 _Z31reduceInterleavedUnrollingWarp8PiS_i_param_1,
	.param .u32 _Z31reduceInterleavedUnrollingWarp8PiS_i_param_2
)
{
	.reg .pred 	%p<7>;
	.reg .b32 	%r<55>;
	.reg .b64 	%rd<30>;

	ld.param.u64 	%rd4, [_Z31reduceInterleavedUnrollingWarp8PiS_i_param_0];
	ld.param.u64 	%rd5, [_Z31reduceInterleavedUnrollingWarp8PiS_i_param_1];
	ld.param.u32 	%r8, [_Z31reduceInterleavedUnrollingWarp8PiS_i_param_2];
	mov.u32 	%r1, %tid.x;
	mov.u32 	%r2, %ctaid.x;
	mov.u32 	%r54, %ntid.x;
	mul.lo.s32 	%r9, %r54, %r2;
	shl.b32 	%r10, %r9, 3;
	add.s32 	%r4, %r10, %r1;
	cvt.u64.u32 	%rd1, %r10;
	mad.lo.s32 	%r5, %r54, 7, %r4;
	setp.ge.u32 	%p1, %r5, %r8;
	@%p1 bra 	$L__BB7_8;
	cvta.to.global.u64 	%rd6, %rd4;
	shl.b64 	%rd7, %rd1, 2;
	add.s64 	%rd2, %rd6, %rd7;
	mul.wide.u32 	%rd8, %r4, 4;
	add.s64 	%rd9, %rd6, %rd8;
	ld.global.u32 	%r11, [%rd9];
	mad.lo.s32 	%r12, %r54, -6, %r5;
	mul.wide.u32 	%rd10, %r12, 4;
	add.s64 	%rd11, %rd6, %rd10;
	ld.global.u32 	%r13, [%rd11];
	add.s32 	%r14, %r12, %r54;
	mul.wide.u32 	%rd12, %r14, 4;
	add.s64 	%rd13, %rd6, %rd12;
	ld.global.u32 	%r15, [%rd13];
	add.s32 	%r16, %r14, %r54;
	mul.wide.u32 	%rd14, %r16, 4;
	add.s64 	%rd15, %rd6, %rd14;
	ld.global.u32 	%r17, [%rd15];
	add.s32 	%r18, %r16, %r54;
	mul.wide.u32 	%rd16, %r18, 4;
	add.s64 	%rd17, %rd6, %rd16;
	ld.global.u32 	%r19, [%rd17];
	add.s32 	%r20, %r18, %r54;
	mul.wide.u32 	%rd18, %r20, 4;
	add.s64 	%rd19, %rd6, %rd18;
	ld.global.u32 	%r21, [%rd19];
	add.s32 	%r22, %r20, %r54;
	mul.wide.u32 	%rd20, %r22, 4;
	add.s64 	%rd21, %rd6, %rd20;
	ld.global.u32 	%r23, [%rd21];
	mul.wide.u32 	%rd22, %r5, 4;
	add.s64 	%rd23, %rd6, %rd22;
	ld.global.u32 	%r24, [%rd23];
	add.s32 	%r25, %r13, %r11;
	add.s32 	%r26, %r25, %r15;
	add.s32 	%r27, %r26, %r17;
	add.s32 	%r28, %r27, %r19;
	add.s32 	%r29, %r28, %r21;
	add.s32 	%r30, %r29, %r23;
	add.s32 	%r31, %r30, %r24;
	st.global.u32 	[%rd9], %r31;
	bar.sync 	0;
	setp.lt.u32 	%p2, %r54, 66;
	mul.wide.u32 	%rd24, %r1, 4;
	add.s64 	%rd3, %rd2, %rd24;
	@%p2 bra 	$L__BB7_5;
$L__BB7_2:
	shr.u32 	%r7, %r54, 1;
	setp.ge.u32 	%p3, %r1, %r7;
	@%p3 bra 	$L__BB7_4;
	mul.wide.u32 	%rd25, %r7, 4;
	add.s64 	%rd26, %rd3, %rd25;
	ld.global.u32 	%r32, [%rd26];
	ld.global.u32 	%r33, [%rd3];
	add.s32 	%r34, %r33, %r32;
	st.global.u32 	[%rd3], %r34;
$L__BB7_4:
	bar.sync 	0;
	setp.gt.u32 	%p4, %r54, 131;
	mov.u32 	%r54, %r7;
	@%p4 bra 	$L__BB7_2;
$L__BB7_5:
	setp.gt.u32 	%p5, %r1, 31;
	@%p5 bra 	$L__BB7_8;
	ld.volatile.global.u32 	%r35, [%rd3+128];
	ld.volatile.global.u32 	%r36, [%rd3];
	add.s32 	%r37, %r36, %r35;
	st.volatile.global.u32 	[%rd3], %r37;
	ld.volatile.global.u32 	%r38, [%rd3+64];
	ld.volatile.global.u32 	%r39, [%rd3];
	add.s32 	%r40, %r39, %r38;
	st.volatile.global.u32 	[%rd3], %r40;
	ld.volatile.global.u32 	%r41, [%rd3+32];
	ld.volatile.global.u32 	%r42, [%rd3];
	add.s32 	%r43, %r42, %r41;
	st.volatile.global.u32 	[%rd3], %r43;
	ld.volatile.global.u32 	%r44, [%rd3+16];
	ld.volatile.global.u32 	%r45, [%rd3];
	add.s32 	%r46, %r45, %r44;
	st.volatile.global.u32 	[%rd3], %r46;
	ld.volatile.global.u32 	%r47, [%rd3+8];
	ld.volatile.global.u32 	%r48, [%rd3];
	add.s32 	%r49, %r48, %r47;
	st.volatile.global.u32 	[%rd3], %r49;
	ld.volatile.global.u32 	%r50, [%rd3+4];
	ld.volatile.global.u32 	%r51, [%rd3];
	add.s32 	%r52, %r51, %r50;
	st.volatile.global.u32 	[%rd3], %r52;
	setp.ne.s32 	%p6, %r1, 0;
	@%p6 bra 	$L__BB7_8;
	ld.global.u32 	%r53, [%rd2];
	cvta.to.global.u64 	%rd27, %rd5;
	mul.wide.u32 	%rd28, %r2, 4;
	add.s64 	%rd29, %rd27, %rd28;
	st.global.u32 	[%rd29], %r53;
$L__BB7_8:
	ret;

}
	// .globl	_Z39reduceInterleavedCompleteUnrollingWarp8PiS_i
.visible .entry _Z39reduceInterleavedCompleteUnrollingWarp8PiS_i(
	.param .u64 .ptr .align 1 _Z39reduceInterleavedCompleteUnrollingWarp8PiS_i_param_0,
	.param .u64 .ptr .align 1 _Z39reduceInterleavedCompleteUnrollingWarp8PiS_i_param_1,
	.param .u32 _Z39reduceInterleavedCompleteUnrollingWarp8PiS_i_param_2
)
{
	.reg .pred 	%p<16>;
	.reg .b32 	%r<65>;
	.reg .b64 	%rd<28>;

	ld.param.u64 	%rd4, [_Z39reduceInterleavedCompleteUnrollingWarp8PiS_i_param_0];
	ld.param.u64 	%rd5, [_Z39reduceInterleavedCompleteUnrollingWarp8PiS_i_param_1];
	ld.param.u32 	%r6, [_Z39reduceInterleavedCompleteUnrollingWarp8PiS_i_param_2];
	mov.u32 	%r1, %tid.x;
	mov.u32 	%r2, %ctaid.x;
	mov.u32 	%r3, %ntid.x;
	mul.lo.s32 	%r7, %r3, %r2;
	shl.b32 	%r8, %r7, 3;
	add.s32 	%r4, %r8, %r1;
	cvt.u64.u32 	%rd1, %r8;
	mad.lo.s32 	%r5, %r3, 7, %r4;
	setp.ge.u32 	%p1, %r5, %r6;
	@%p1 bra 	$L__BB8_12;
	cvta.to.global.u64 	%rd6, %rd4;
	shl.b64 	%rd7, %rd1, 2;
	add.s64 	%rd2, %rd6, %rd7;
	mul.wide.u32 	%rd8, %r4, 4;
	add.s64 	%rd9, %rd6, %rd8;
	ld.global.u32 	%r9, [%rd9];
	mad.lo.s32 	%r10, %r3, -6, %r5;
	mul.wide.u32 	%rd10, %r10, 4;
	add.s64 	%rd11, %rd6, %rd10;
	ld.global.u32 	%r11, [%rd11];
	add.s32 	%r12, %r10, %r3;
	mul.wide.u32 	%rd12, %r12, 4;
	add.s64 	%rd13, %rd6, %rd12;
	ld.global.u32 	%r13, [%rd13];
	add.s32 	%r14, %r12, %r3;
	mul.wide.u32 	%rd14, %r14, 4;
	add.s64 	%rd15, %rd6, %rd14;
	ld.global.u32 	%r15, [%rd15];
	add.s32 	%r16, %r14, %r3;
	mul.wide.u32 	%rd16, %r16, 4;
	add.s64 	%rd17, %rd6, %rd16;
	ld.global.u32 	%r17, [%rd17];
	add.s32 	%r18, %r16, %r3;
	mul.wide.u32 	%rd18, %r18, 4;
	add.s64 	%rd19, %rd6, %rd18;
	ld.global.u32 	%r19, [%rd19];
	add.s32 	%r20, %r18, %r3;
	mul.wide.u32 	%rd20, %r20, 4;
	add.s64 	%rd21, %rd6, %rd20;
	ld.global.u32 	%r21, [%rd21];
	mul.wide.u32 	%rd22, %r5, 4;
	add.s64 	%rd23, %rd6, %rd22;
	ld.global.u32 	%r22, [%rd23];
	add.s32 	%r23, %r11, %r9;
	add.s32 	%r24, %r23, %r13;
	add.s32 	%r25, %r24, %r15;
	add.s32 	%r26, %r25, %r17;
	add.s32 	%r27, %r26, %r19;
	add.s32 	%r28, %r27, %r21;
	add.s32 	%r29, %r28, %r22;
	st.global.u32 	[%rd9], %r29;
	bar.sync 	0;
	setp.lt.u32 	%p2, %r3, 1024;
	setp.gt.u32 	%p3, %r1, 511;
	mul.wide.u32 	%rd24, %r1, 4;
	add.s64 	%rd3, %rd2, %rd24;
	or.pred  	%p4, %p2, %p3;
	@%p4 bra 	$L__BB8_3;
	ld.global.u32 	%r31, [%rd3+2048];
	ld.global.u32 	%r32, [%rd3];
	add.s32 	%r33, %r32, %r31;
	st.global.u32 	[%rd3], %r33;
$L__BB8_3:
	bar.sync 	0;
	setp.lt.u32 	%p5, %r3, 512;
	setp.gt.u32 	%p6, %r1, 255;
	or.pred  	%p7, %p5, %p6;
	@%p7 bra 	$L__BB8_5;
	ld.global.u32 	%r35, [%rd3+1024];
	ld.global.u32 	%r36, [%rd3];
	add.s32 	%r37, %r36, %r35;
	st.global.u32 	[%rd3], %r37;
$L__BB8_5:
	bar.sync 	0;
	setp.lt.u32 	%p8, %r3, 256;
	setp.gt.u32 	%p9, %r1, 127;
	or.pred  	%p10, %p8, %p9;
	@%p10 bra 	$L__BB8_7;
	ld.global.u32 	%r39, [%rd3+512];
	ld.global.u32 	%r40, [%rd3];
	add.s32 	%r41, %r40, %r39;
	st.global.u32 	[%rd3], %r41;
$L__BB8_7:
	bar.sync 	0;
	setp.lt.u32 	%p11, %r3, 128;
	setp.gt.u32 	%p12, %r1, 63;
	or.pred  	%p13, %p11, %p12;
	@%p13 bra 	$L__BB8_9;
	ld.global.u32 	%r43, [%rd3+256];
	ld.global.u32 	%r44, [%rd3];
	add.s32 	%r45, %r44, %r43;
	st.global.u32 	[%rd3], %r45;
$L__BB8_9:
	bar.sync 	0;
	setp.gt.u32 	%p14, %r1, 31;
	@%p14 bra 	$L__BB8_12;
	ld.volatile.global.u32 	%r46, [%rd3+128];
	ld.volatile.global.u32 	%r47, [%rd3];
	add.s32 	%r48, %r47, %r46;
	st.volatile.global.u32 	[%rd3], %r48;
	ld.volatile.global.u32 	%r49, [%rd3+64];
	ld.volatile.global.u32 	%r50, [%rd3];
	add.s32 	%r51, %r50, %r49;
	st.volatile.global.u32 	[%rd3], %r51;
	ld.volatile.global.u32 	%r52, [%rd3+32];
	ld.volatile.global.u32 	%r53, [%rd3];
	add.s32 	%r54, %r53, %r52;
	st.volatile.global.u32 	[%rd3], %r54;
	ld.volatile.global.u32 	%r55, [%rd3+16];
	ld.volatile.global.u32 	%r56, [%rd3];
	add.s32 	%r57, %r56, %r55;
	st.volatile.global.u32 	[%rd3], %r57;
	ld.volatile.global.u32 	%r58, [%rd3+8];
	ld.volatile.global.u32 	%r59, [%rd3];
	add.s32 	%r60, %r59, %r58;
	st.volatile.global.u32 	[%rd3], %r60;
	ld.volatile.global.u32 	%r61, [%rd3+4];
	ld.volatile.global.u32 	%r62, [%rd3];
	add.s32 	%r63, %r62, %r61;
	st.volatile.global.u32 	[%rd3], %r63;
	setp.ne.s32 	%p15, %r1, 0;
	@%p15 bra 	$L__BB8_12;
	ld.global.u32 	%r64, [%rd2];
	cvta.to.global.u64 	%rd25, %rd5;
	mul.wide.u32 	%rd26, %r2, 4;
	add.s64 	%rd27, %rd25, %rd26;
	st.global.u32 	[%rd27], %r64;
$L__BB8_12:
	ret;

}


// ===== COMPILED SASS (sm_100) =====

	.target	sm_100

	.elftype	@"ET_EXEC"


//--------------------- .note.nv.tkinfo           --------------------------
	.section	.note.nv.tkinfo,"",@"SHT_NOTE"
	.sectionflags	@"SHF_NOTE_NV_TKINFO"
	.tkinfo
        /*0018*/ 	.word	0x00000002
        /*0030*/ 	.string	""
        /*0030*/ 	.string	"ptxas"
        /*0030*/ 	.string	"Cuda compilation tools, release 13.0, V13.0.88"
        /*0030*/ 	.string	"Build cuda_13.0.r13.0/compiler.36424714_0"
        /*0030*/ 	.string	"-arch sm_100 -m 64 "



//--------------------- .note.nv.cuinfo           --------------------------
	.section	.note.nv.cuinfo,"",@"SHT_NOTE"
	.sectionflags	@"SHF_NOTE_NV_CUINFO"
        /*0018*/ 	.short	0x0002
        /*001a*/ 	.short	0x0064
        /*001c*/ 	.short	0x0082
	.zero		2


//--------------------- .nv.info                  --------------------------
	.section	.nv.info,"",@"SHT_CUDA_INFO"
	.align	4


	//----- nvinfo : EIATTR_REGCOUNT
	.align		4
        /*0000*/ 	.byte	0x04, 0x2f
        /*0002*/ 	.short	(.L_1 - .L_0)
	.align		4
.L_0:
        /*0004*/ 	.word	index@(_Z6warmupPiS_i)
        /*0008*/ 	.word	0x00000010


	//----- nvinfo : EIATTR_FRAME_SIZE
	.align		4
.L_1:
        /*000c*/ 	.byte	0x04, 0x11
        /*000e*/ 	.short	(.L_3 - .L_2)
	.align		4
.L_2:
        /*0010*/ 	.word	index@(_Z6warmupPiS_i)
        /*0014*/ 	.word	0x00000000


	//----- nvinfo : EIATTR_REGCOUNT
	.align		4
.L_3:
        /*0018*/ 	.byte	0x04, 0x2f
        /*001a*/ 	.short	(.L_5 - .L_4)
	.align		4
.L_4:
        /*001c*/ 	.word	index@(_Z16reduceNeighboredPiS_i)
        /*0020*/ 	.word	0x00000010


	//----- nvinfo : EIATTR_FRAME_SIZE
	.align		4
.L_5:
        /*0024*/ 	.byte	0x04, 0x11
        /*0026*/ 	.short	(.L_7 - .L_6)
	.align		4
.L_6:
        /*0028*/ 	.word	index@(_Z16reduceNeighboredPiS_i)
        /*002c*/ 	.word	0x00000000


	//----- nvinfo : EIATTR_REGCOUNT
	.align		4
.L_7:
        /*0030*/ 	.byte	0x04, 0x2f
        /*0032*/ 	.short	(.L_9 - .L_8)
	.align		4
.L_8:
        /*0034*/ 	.word	index@(_Z20reduceNeighboredLessPiS_i)
        /*0038*/ 	.word	0x0000000e


	//----- nvinfo : EIATTR_FRAME_SIZE
	.align		4
.L_9:
        /*003c*/ 	.byte	0x04, 0x11
        /*003e*/ 	.short	(.L_11 - .L_10)
	.align		4
.L_10:
        /*0040*/ 	.word	index@(_Z20reduceNeighboredLessPiS_i)
        /*0044*/ 	.word	0x00000000


	//----- nvinfo : EIATTR_REGCOUNT
	.align		4
.L_11:
        /*0048*/ 	.byte	0x04, 0x2f
        /*004a*/ 	.short	(.L_13 - .L_12)
	.align		4
.L_12:
        /*004c*/ 	.word	index@(_Z17reduceInterleavedPiS_i)
        /*0050*/ 	.word	0x00000010


	//----- nvinfo : EIATTR_FRAME_SIZE
	.align		4
.L_13:
        /*0054*/ 	.byte	0x04, 0x11
        /*0056*/ 	.short	(.L_15 - .L_14)
	.align		4
.L_14:
        /*0058*/ 	.word	index@(_Z17reduceInterleavedPiS_i)
        /*005c*/ 	.word	0x00000000


	//----- nvinfo : EIATTR_REGCOUNT
	.align		4
.L_15:
        /*0060*/ 	.byte	0x04, 0x2f
        /*0062*/ 	.short	(.L_17 - .L_16)
	.align		4
.L_16:
        /*0064*/ 	.word	index@(_Z27reduceInterleavedUnrolling2PiS_i)
        /*0068*/ 	.word	0x00000010


	//----- nvinfo : EIATTR_FRAME_SIZE
	.align		4
.L_17:
        /*006c*/ 	.byte	0x04, 0x11
        /*006e*/ 	.short	(.L_19 - .L_18)
	.align		4
.L_18:
        /*0070*/ 	.word	index@(_Z27reduceInterleavedUnrolling2PiS_i)
        /*0074*/ 	.word	0x00000000


	//----- nvinfo : EIATTR_REGCOUNT
	.align		4
.L_19:
        /*0078*/ 	.byte	0x04, 0x2f
        /*007a*/ 	.short	(.L_21 - .L_20)
	.align		4
.L_20:
        /*007c*/ 	.word	index@(_Z27reduceInterleavedUnrolling4PiS_i)
        /*0080*/ 	.word	0x00000014


	//----- nvinfo : EIATTR_FRAME_SIZE
	.align		4
.L_21:
        /*0084*/ 	.byte	0x04, 0x11
        /*0086*/ 	.short	(.L_23 - .L_22)
	.align		4
.L_22:
        /*0088*/ 	.word	index@(_Z27reduceInterleavedUnrolling4PiS_i)
        /*008c*/ 	.word	0x00000000


	//----- nvinfo : EIATTR_REGCOUNT
	.align		4
.L_23:
        /*0090*/ 	.byte	0x04, 0x2f
        /*0092*/ 	.short	(.L_25 - .L_24)
	.align		4
.L_24:
        /*0094*/ 	.word	index@(_Z27reduceInterleavedUnrolling8PiS_i)
        /*0098*/ 	.word	0x0000001a


	//----- nvinfo : EIATTR_FRAME_SIZE
	.align		4
.L_25:
        /*009c*/ 	.byte	0x04, 0x11
        /*009e*/ 	.short	(.L_27 - .L_26)
	.align		4
.L_26:
        /*00a0*/ 	.word	index@(_Z27reduceInterleavedUnrolling8PiS_i)
        /*00a4*/ 	.word	0x00000000


	//----- nvinfo : EIATTR_REGCOUNT
	.align		4
.L_27:
        /*00a8*/ 	.byte	0x04, 0x2f
        /*00aa*/ 	.short	(.L_29 - .L_28)
	.align		4
.L_28:
        /*00ac*/ 	.word	index@(_Z31reduceInterleavedUnrollingWarp8PiS_i)
        /*00b0*/ 	.word	0x0000001a


	//----- nvinfo : EIATTR_FRAME_SIZE
	.align		4
.L_29:
        /*00b4*/ 	.byte	0x04, 0x11
        /*00b6*/ 	.short	(.L_31 - .L_30)
	.align		4
.L_30:
        /*00b8*/ 	.word	index@(_Z31reduceInterleavedUnrollingWarp8PiS_i)
        /*00bc*/ 	.word	0x00000000


	//----- nvinfo : EIATTR_REGCOUNT
	.align		4
.L_31:
        /*00c0*/ 	.byte	0x04, 0x2f
        /*00c2*/ 	.short	(.L_33 - .L_32)
	.align		4
.L_32:
        /*00c4*/ 	.word	index@(_Z39reduceInterleavedCompleteUnrollingWarp8PiS_i)
        /*00c8*/ 	.word	0x0000001a


	//----- nvinfo : EIATTR_FRAME_SIZE
	.align		4
.L_33:
        /*00cc*/ 	.byte	0x04, 0x11
        /*00ce*/ 	.short	(.L_35 - .L_34)
	.align		4
.L_34:
        /*00d0*/ 	.word	index@(_Z39reduceInterleavedCompleteUnrollingWarp8PiS_i)
        /*00d4*/ 	.word	0x00000000


	//----- nvinfo : EIATTR_MIN_STACK_SIZE
	.align		4
.L_35:
        /*00d8*/ 	.byte	0x04, 0x12
        /*00da*/ 	.short	(.L_37 - .L_36)
	.align		4
.L_36:
        /*00dc*/ 	.word	index@(_Z39reduceInterleavedCompleteUnrollingWarp8PiS_i)
        /*00e0*/ 	.word	0x00000000


	//----- nvinfo : EIATTR_MIN_STACK_SIZE
	.align		4
.L_37:
        /*00e4*/ 	.byte	0x04, 0x12
        /*00e6*/ 	.short	(.L_39 - .L_38)
	.align		4
.L_38:
        /*00e8*/ 	.word	index@(_Z31reduceInterleavedUnrollingWarp8PiS_i)
        /*00ec*/ 	.word	0x00000000


	//----- nvinfo : EIATTR_MIN_STACK_SIZE
	.align		4
.L_39:
        /*00f0*/ 	.byte	0x04, 0x12
        /*00f2*/ 	.short	(.L_41 - .L_40)
	.align		4
.L_40:
        /*00f4*/ 	.word	index@(_Z27reduceInterleavedUnrolling8PiS_i)
        /*00f8*/ 	.word	0x00000000


	//----- nvinfo : EIATTR_MIN_STACK_SIZE
	.align		4
.L_41:
        /*00fc*/ 	.byte	0x04, 0x12
        /*00fe*/ 	.short	(.L_43 - .L_42)
	.align		4
.L_42:
        /*0100*/ 	.word	index@(_Z27reduceInterleavedUnrolling4PiS_i)
        /*0104*/ 	.word	0x00000000


	//----- nvinfo : EIATTR_MIN_STACK_SIZE
	.align		4
.L_43:
        /*0108*/ 	.byte	0x04, 0x12
        /*010a*/ 	.short	(.L_45 - .L_44)
	.align		4
.L_44:
        /*010c*/ 	.word	index@(_Z27reduceInterleavedUnrolling2PiS_i)
        /*0110*/ 	.word	0x00000000


	//----- nvinfo : EIATTR_MIN_STACK_SIZE
	.align		4
.L_45:
        /*0114*/ 	.byte	0x04, 0x12
        /*0116*/ 	.short	(.L_47 - .L_46)
	.align		4
.L_46:
        /*0118*/ 	.word	index@(_Z17reduceInterleavedPiS_i)
        /*011c*/ 	.word	0x00000000


	//----- nvinfo : EIATTR_MIN_STACK_SIZE
	.align		4
.L_47:
        /*0120*/ 	.byte	0x04, 0x12
        /*0122*/ 	.short	(.L_49 - .L_48)
	.align		4
.L_48:
        /*0124*/ 	.word	index@(_Z20reduceNeighboredLessPiS_i)
        /*0128*/ 	.word	0x00000000


	//----- nvinfo : EIATTR_MIN_STACK_SIZE
	.align		4
.L_49:
        /*012c*/ 	.byte	0x04, 0x12
        /*012e*/ 	.short	(.L_51 - .L_50)
	.align		4
.L_50:
        /*0130*/ 	.word	index@(_Z16reduceNeighboredPiS_i)
        /*0134*/ 	.word	0x00000000


	//----- nvinfo : EIATTR_MIN_STACK_SIZE
	.align		4
.L_51:
        /*0138*/ 	.byte	0x04, 0x12
        /*013a*/ 	.short	(.L_53 - .L_52)
	.align		4
.L_52:
        /*013c*/ 	.word	index@(_Z6warmupPiS_i)
        /*0140*/ 	.word	0x00000000
.L_53:


//--------------------- .nv.compat                --------------------------
	.section	.nv.compat,"",@"SHT_CUDA_COMPAT_INFO"
	.align	4
        /*0000*/ 	.byte	0x02, 0x09, 0x00, 0x00, 0x02, 0x02, 0x01, 0x00, 0x02, 0x05, 0x05, 0x00, 0x03, 0x07, 0x01, 0x01
        /*0010*/ 	.byte	0x02, 0x03, 0x00, 0x00, 0x02, 0x06, 0x01, 0x00, 0x04, 0x0b, 0x08, 0x00, 0x09, 0x00, 0x00, 0x00
        /*0020*/ 	.byte	0x00, 0x00, 0x00, 0x00


//--------------------- .nv.info._Z39reduceInterleavedCompleteUnrollingWarp8PiS_i --------------------------
	.section	.nv.info._Z39reduceInterleavedCompleteUnrollingWarp8PiS_i,"",@"SHT_CUDA_INFO"
	.sectionflags	@""
	.align	4


	//----- nvinfo : EIATTR_CUDA_API_VERSION
	.align		4
        /*0000*/ 	.byte	0x04, 0x37
        /*0002*/ 	.short	(.L_55 - .L_54)
.L_54:
        /*0004*/ 	.word	0x00000082


	//----- nvinfo : EIATTR_KPARAM_INFO
	.align		4
.L_55:
        /*0008*/ 	.byte	0x04, 0x17
        /*000a*/ 	.short	(.L_57 - .L_56)
.L_56:
        /*000c*/ 	.word	0x00000000
        /*0010*/ 	.short	0x0002
        /*0012*/ 	.short	0x0010
        /*0014*/ 	.byte	0x00, 0xf0, 0x11, 0x00


	//----- nvinfo : EIATTR_KPARAM_INFO
	.align		4
.L_57:
        /*0018*/ 	.byte	0x04, 0x17
        /*001a*/ 	.short	(.L_59 - .L_58)
.L_58:
        /*001c*/ 	.word	0x00000000
        /*0020*/ 	.short	0x0001
        /*0022*/ 	.short	0x0008
        /*0024*/ 	.byte	0x00, 0xf5, 0x21, 0x00


	//----- nvinfo : EIATTR_KPARAM_INFO
	.align		4
.L_59:
        /*0028*/ 	.byte	0x04, 0x17
        /*002a*/ 	.short	(.L_61 - .L_60)
.L_60:
        /*002c*/ 	.word	0x00000000
        /*0030*/ 	.short	0x0000
        /*0032*/ 	.short	0x0000
        /*0034*/ 	.byte	0x00, 0xf5, 0x21, 0x00


	//----- nvinfo : EIATTR_SPARSE_MMA_MASK
	.align		4
.L_61:
        /*0038*/ 	.byte	0x03, 0x50
        /*003a*/ 	.short	0x0000


	//----- nvinfo : EIATTR_MAXREG_COUNT
	.align		4
        /*003c*/ 	.byte	0x03, 0x1b
        /*003e*/ 	.short	0x00ff


	//----- nvinfo : EIATTR_NUM_BARRIERS
	.align		4
        /*0040*/ 	.byte	0x02, 0x4c
        /*0042*/ 	.byte	0x01
	.zero		1


	//----- nvinfo : EIATTR_MERCURY_ISA_VERSION
	.align		4
        /*0044*/ 	.byte	0x03, 0x5f
        /*0046*/ 	.short	0x0101


	//----- nvinfo : EIATTR_VRC_CTA_INIT_COUNT
	.align		4
        /*0048*/ 	.byte	0x02, 0x4a
	.zero		1
	.zero		1


	//----- nvinfo : EIATTR_EXIT_INSTR_OFFSETS
	.align		4
        /*004c*/ 	.byte	0x04, 0x1c
        /*004e*/ 	.short	(.L_63 - .L_62)


	//   ....[0]....
.L_62:
        /*0050*/ 	.word	0x000000a0


	//   ....[1]....
        /*0054*/ 	.word	0x00000560


	//   ....[2]....
        /*0058*/ 	.word	0x00000700


	//   ....[3]....
        /*005c*/ 	.word	0x00000750


	//----- nvinfo : EIATTR_CRS_STACK_SIZE
	.align		4
.L_63:
        /*0060*/ 	.byte	0x04, 0x1e
        /*0062*/ 	.short	(.L_65 - .L_64)
.L_64:
        /*0064*/ 	.word	0x00000000


	//----- nvinfo : EIATTR_CBANK_PARAM_SIZE
	.align		4
.L_65:
        /*0068*/ 	.byte	0x03, 0x19
        /*006a*/ 	.short	0x0014


	//----- nvinfo : EIATTR_PARAM_CBANK
	.align		4
        /*006c*/ 	.byte	0x04, 0x0a
        /*006e*/ 	.short	(.L_67 - .L_66)
	.align		4
.L_66:
        /*0070*/ 	.word	index@(.nv.constant0._Z39reduceInterleavedCompleteUnrollingWarp8PiS_i)
        /*0074*/ 	.short	0x0380
        /*0076*/ 	.short	0x0014


	//----- nvinfo : EIATTR_SW_WAR
	.align		4
.L_67:
        /*0078*/ 	.byte	0x04, 0x36
        /*007a*/ 	.short	(.L_69 - .L_68)
.L_68:
        /*007c*/ 	.word	0x00000008
.L_69:


//--------------------- .nv.info._Z31reduceInterleavedUnrollingWarp8PiS_i --------------------------
	.section	.nv.info._Z31reduceInterleavedUnrollingWarp8PiS_i,"",@"SHT_CUDA_INFO"
	.sectionflags	@""
	.align	4


	//----- nvinfo : EIATTR_CUDA_API_VERSION
	.align		4
        /*0000*/ 	.byte	0x04, 0x37
        /*0002*/ 	.short	(.L_71 - .L_70)
.L_70:
        /*0004*/ 	.word	0x00000082


	//----- nvinfo : EIATTR_KPARAM_INFO
	.align		4
.L_71:
        /*0008*/ 	.byte	0x04, 0x17
        /*000a*/ 	.short	(.L_73 - .L_72)
.L_72:
        /*000c*/ 	.word	0x00000000
        /*0010*/ 	.short	0x0002
        /*0012*/ 	.short	0x0010
        /*0014*/ 	.byte	0x00, 0xf0, 0x11, 0x00


	//----- nvinfo : EIATTR_KPARAM_INFO
	.align		4
.L_73:
        /*0018*/ 	.byte	0x04, 0x17
        /*001a*/ 	.short	(.L_75 - .L_74)
.L_74:
        /*001c*/ 	.word	0x00000000
        /*0020*/ 	.short	0x0001
        /*0022*/ 	.short	0x0008
        /*0024*/ 	.byte	0x00, 0xf5, 0x21, 0x00


	//----- nvinfo : EIATTR_KPARAM_INFO
	.align		4
.L_75:
        /*0028*/ 	.byte	0x04, 0x17
        /*002a*/ 	.short	(.L_77 - .L_76)
.L_76:
        /*002c*/ 	.word	0x00000000
        /*0030*/ 	.short	0x0000
        /*0032*/ 	.short	0x0000
        /*0034*/ 	.byte	0x00, 0xf5, 0x21, 0x00


	//----- nvinfo : EIATTR_SPARSE_MMA_MASK
	.align		4
.L_77:
        /*0038*/ 	.byte	0x03, 0x50
        /*003a*/ 	.short	0x0000


	//----- nvinfo : EIATTR_MAXREG_COUNT
	.align		4
        /*003c*/ 	.byte	0x03, 0x1b
        /*003e*/ 	.short	0x00ff


	//----- nvinfo : EIATTR_NUM_BARRIERS
	.align		4
        /*0040*/ 	.byte	0x02, 0x4c
        /*0042*/ 	.byte	0x01
	.zero		1


	//----- nvinfo : EIATTR_MERCURY_ISA_VERSION
	.align		4
        /*0044*/ 	.byte	0x03, 0x5f
        /*0046*/ 	.short	0x0101


	//----- nvinfo : EIATTR_VRC_CTA_INIT_COUNT
	.align		4
        /*0048*/ 	.byte	0x02, 0x4a
	.zero		1
	.zero		1


	//----- nvinfo : EIATTR_EXIT_INSTR_OFFSETS
	.align		4
        /*004c*/ 	.byte	0x04, 0x1c
        /*004e*/ 	.short	(.L_79 - .L_78)


	//   ....[0]....
.L_78:
        /*0050*/ 	.word	0x000000a0


	//   ....[1]....
        /*0054*/ 	.word	0x000003e0


	//   ....[2]....
        /*0058*/ 	.word	0x00000580


	//   ....[3]....
        /*005c*/ 	.word	0x000005d0


	//----- nvinfo : EIATTR_CRS_STACK_SIZE
	.align		4
.L_79:
        /*0060*/ 	.byte	0x04, 0x1e
        /*0062*/ 	.short	(.L_81 - .L_80)
.L_80:
        /*0064*/ 	.word	0x00000000


	//----- nvinfo : EIATTR_CBANK_PARAM_SIZE
	.align		4
.L_81:
        /*0068*/ 	.byte	0x03, 0x19
        /*006a*/ 	.short	0x0014


	//----- nvinfo : EIATTR_PARAM_CBANK
	.align		4
        /*006c*/ 	.byte	0x04, 0x0a
        /*006e*/ 	.short	(.L_83 - .L_82)
	.align		4
.L_82:
        /*0070*/ 	.word	index@(.nv.constant0._Z31reduceInterleavedUnrollingWarp8PiS_i)
        /*0074*/ 	.short	0x0380
        /*0076*/ 	.short	0x0014


	//----- nvinfo : EIATTR_SW_WAR
	.align		4
.L_83:
        /*0078*/ 	.byte	0x04, 0x36
        /*007a*/ 	.short	(.L_85 - .L_84)
.L_84:
        /*007c*/ 	.word	0x00000008
.L_85:


//--------------------- .nv.info._Z27reduceInterleavedUnrolling8PiS_i --------------------------
	.section	.nv.info._Z27reduceInterleavedUnrolling8PiS_i,"",@"SHT_CUDA_INFO"
	.sectionflags	@""
	.align	4


	//----- nvinfo : EIATTR_CUDA_API_VERSION
	.align		4
        /*0000*/ 	.byte	0x04, 0x37
        /*0002*/ 	.short	(.L_87 - .L_86)
.L_86:
        /*0004*/ 	.word	0x00000082


	//----- nvinfo : EIATTR_KPARAM_INFO
	.align		4
.L_87:
        /*0008*/ 	.byte	0x04, 0x17
        /*000a*/ 	.short	(.L_89 - .L_88)
.L_88:
        /*000c*/ 	.word	0x00000000
        /*0010*/ 	.short	0x0002
        /*0012*/ 	.short	0x0010
        /*0014*/ 	.byte	0x00, 0xf0, 0x11, 0x00


	//----- nvinfo : EIATTR_KPARAM_INFO
	.align		4
.L_89:
        /*0018*/ 	.byte	0x04, 0x17
        /*001a*/ 	.short	(.L_91 - .L_90)
.L_90:
        /*001c*/ 	.word	0x00000000
        /*0020*/ 	.short	0x0001
        /*0022*/ 	.short	0x0008
        /*0024*/ 	.byte	0x00, 0xf5, 0x21, 0x00


	//----- nvinfo : EIATTR_KPARAM_INFO
	.align		4
.L_91:
        /*0028*/ 	.byte	0x04, 0x17
        /*002a*/ 	.short	(.L_93 - .L_92)
.L_92:
        /*002c*/ 	.word	0x00000000
        /*0030*/ 	.short	0x0000
        /*0032*/ 	.short	0x0000
        /*0034*/ 	.byte	0x00, 0xf5, 0x21, 0x00


	//----- nvinfo : EIATTR_SPARSE_MMA_MASK
	.align		4
.L_93:
        /*0038*/ 	.byte	0x03, 0x50
        /*003a*/ 	.short	0x0000


	//----- nvinfo : EIATTR_MAXREG_COUNT
	.align		4
        /*003c*/ 	.byte	0x03, 0x1b
        /*003e*/ 	.short	0x00ff


	//----- nvinfo : EIATTR_NUM_BARRIERS
	.align		4
        /*0040*/ 	.byte	0x02, 0x4c
        /*0042*/ 	.byte	0x01
	.zero		1


	//----- nvinfo : EIATTR_MERCURY_ISA_VERSION
	.align		4
        /*0044*/ 	.byte	0x03, 0x5f
        /*0046*/ 	.short	0x0101


	//----- nvinfo : EIATTR_VRC_CTA_INIT_COUNT
	.align		4
        /*0048*/ 	.byte	0x02, 0x4a
	.zero		1
	.zero		1


	//----- nvinfo : EIATTR_EXIT_INSTR_OFFSETS
	.align		4
        /*004c*/ 	.byte	0x04, 0x1c
        /*004e*/ 	.short	(.L_95 - .L_94)


	//   ....[0]....
.L_94:
        /*0050*/ 	.word	0x000000a0


	//   ....[1]....
        /*0054*/ 	.word	0x000003e0


	//   ....[2]....
        /*0058*/ 	.word	0x00000430


	//----- nvinfo : EIATTR_CRS_STACK_SIZE
	.align		4
.L_95:
        /*005c*/ 	.byte	0x04, 0x1e
        /*005e*/ 	.short	(.L_97 - .L_96)
.L_96:
        /*0060*/ 	.word	0x00000000


	//----- nvinfo : EIATTR_CBANK_PARAM_SIZE
	.align		4
.L_97:
        /*0064*/ 	.byte	0x03, 0x19
        /*0066*/ 	.short	0x0014


	//----- nvinfo : EIATTR_PARAM_CBANK
	.align		4
        /*0068*/ 	.byte	0x04, 0x0a
        /*006a*/ 	.short	(.L_99 - .L_98)
	.align		4
.L_98:
        /*006c*/ 	.word	index@(.nv.constant0._Z27reduceInterleavedUnrolling8PiS_i)
        /*0070*/ 	.short	0x0380
        /*0072*/ 	.short	0x0014


	//----- nvinfo : EIATTR_SW_WAR
	.align		4
.L_99:
        /*0074*/ 	.byte	0x04, 0x36
        /*0076*/ 	.short	(.L_101 - .L_100)
.L_100:
        /*0078*/ 	.word	0x00000008
.L_101:


//--------------------- .nv.info._Z27reduceInterleavedUnrolling4PiS_i --------------------------
	.section	.nv.info._Z27reduceInterleavedUnrolling4PiS_i,"",@"SHT_CUDA_INFO"
	.sectionflags	@""
	.align	4


	//----- nvinfo : EIATTR_CUDA_API_VERSION
	.align		4
        /*0000*/ 	.byte	0x04, 0x37
        /*0002*/ 	.short	(.L_103 - .L_102)
.L_102:
        /*0004*/ 	.word	0x00000082


	//----- nvinfo : EIATTR_KPARAM_INFO
	.align		4
.L_103:
        /*0008*/ 	.byte	0x04, 0x17
        /*000a*/ 	.short	(.L_105 - .L_104)
.L_104:
        /*000c*/ 	.word	0x00000000
        /*0010*/ 	.short	0x0002
        /*0012*/ 	.short	0x0010
        /*0014*/ 	.byte	0x00, 0xf0, 0x11, 0x00


	//----- nvinfo : EIATTR_KPARAM_INFO
	.align		4
.L_105:
        /*0018*/ 	.byte	0x04, 0x17
        /*001a*/ 	.short	(.L_107 - .L_106)
.L_106:
        /*001c*/ 	.word	0x00000000
        /*0020*/ 	.short	0x0001
        /*0022*/ 	.short	0x0008
        /*0024*/ 	.byte	0x00, 0xf5, 0x21, 0x00


	//----- nvinfo : EIATTR_KPARAM_INFO
	.align		4
.L_107:
        /*0028*/ 	.byte	0x04, 0x17
        /*002a*/ 	.short	(.L_109 - .L_108)
.L_108:
        /*002c*/ 	.word	0x00000000
        /*0030*/ 	.short	0x0000
        /*0032*/ 	.short	0x0000
        /*0034*/ 	.byte	0x00, 0xf5, 0x21, 0x00


	//----- nvinfo : EIATTR_SPARSE_MMA_MASK
	.align		4
.L_109:
        /*0038*/ 	.byte	0x03, 0x50
        /*003a*/ 	.short	0x0000


	//----- nvinfo : EIATTR_MAXREG_COUNT
	.align		4
        /*003c*/ 	.byte	0x03, 0x1b
        /*003e*/ 	.short	0x00ff


	//----- nvinfo : EIATTR_NUM_BARRIERS
	.align		4
        /*0040*/ 	.byte	0x02, 0x4c
        /*0042*/ 	.byte	0x01
	.zero		1


	//----- nvinfo : EIATTR_MERCURY_ISA_VERSION
	.align		4
        /*0044*/ 	.byte	0x03, 0x5f
        /*0046*/ 	.short	0x0101


	//----- nvinfo : EIATTR_VRC_CTA_INIT_COUNT
	.align		4
        /*0048*/ 	.byte	0x02, 0x4a
	.zero		1
	.zero		1


	//----- nvinfo : EIATTR_EXIT_INSTR_OFFSETS
	.align		4
        /*004c*/ 	.byte	0x04, 0x1c
        /*004e*/ 	.short	(.L_111 - .L_110)


	//   ....[0]....
.L_110:
        /*0050*/ 	.word	0x000000a0


	//   ....[1]....
        /*0054*/ 	.word	0x00000300


	//   ....[2]....
        /*0058*/ 	.word	0x00000350


	//----- nvinfo : EIATTR_CRS_STACK_SIZE
	.align		4
.L_111:
        /*005c*/ 	.byte	0x04, 0x1e
        /*005e*/ 	.short	(.L_113 - .L_112)
.L_112:
        /*0060*/ 	.word	0x00000000


	//----- nvinfo : EIATTR_CBANK_PARAM_SIZE
	.align		4
.L_113:
        /*0064*/ 	.byte	0x03, 0x19
        /*0066*/ 	.short	0x0014


	//----- nvinfo : EIATTR_PARAM_CBANK
	.align		4
        /*0068*/ 	.byte	0x04, 0x0a
        /*006a*/ 	.short	(.L_115 - .L_114)
	.align		4
.L_114:
        /*006c*/ 	.word	index@(.nv.constant0._Z27reduceInterleavedUnrolling4PiS_i)
        /*0070*/ 	.short	0x0380
        /*0072*/ 	.short	0x0014


	//----- nvinfo : EIATTR_SW_WAR
	.align		4
.L_115:
        /*0074*/ 	.byte	0x04, 0x36
        /*0076*/ 	.short	(.L_117 - .L_116)
.L_116:
        /*0078*/ 	.word	0x00000008
.L_117:


//--------------------- .nv.info._Z27reduceInterleavedUnrolling2PiS_i --------------------------
	.section	.nv.info._Z27reduceInterleavedUnrolling2PiS_i,"",@"SHT_CUDA_INFO"
	.sectionflags	@""
	.align	4


	//----- nvinfo : EIATTR_CUDA_API_VERSION
	.align		4
        /*0000*/ 	.byte	0x04, 0x37
        /*0002*/ 	.short	(.L_119 - .L_118)
.L_118:
        /*0004*/ 	.word	0x00000082


	//----- nvinfo : EIATTR_KPARAM_INFO
	.align		4
.L_119:
        /*0008*/ 	.byte	0x04, 0x17
        /*000a*/ 	.short	(.L_121 - .L_120)
.L_120:
        /*000c*/ 	.word	0x00000000
        /*0010*/ 	.short	0x0002
        /*0012*/ 	.short	0x0010
        /*0014*/ 	.byte	0x00, 0xf0, 0x11, 0x00


	//----- nvinfo : EIATTR_KPARAM_INFO
	.align		4
.L_121:
        /*0018*/ 	.byte	0x04, 0x17
        /*001a*/ 	.short	(.L_123 - .L_122)
.L_122:
        /*001c*/ 	.word	0x00000000
        /*0020*/ 	.short	0x0001
        /*0022*/ 	.short	0x0008
        /*0024*/ 	.byte	0x00, 0xf5, 0x21, 0x00


	//----- nvinfo : EIATTR_KPARAM_INFO
	.align		4
.L_123:
        /*0028*/ 	.byte	0x04, 0x17
        /*002a*/ 	.short	(.L_125 - .L_124)
.L_124:
        /*002c*/ 	.word	0x00000000
        /*0030*/ 	.short	0x0000
        /*0032*/ 	.short	0x0000
        /*0034*/ 	.byte	0x00, 0xf5, 0x21, 0x00


	//----- nvinfo : EIATTR_SPARSE_MMA_MASK
	.align		4
.L_125:
        /*0038*/ 	.byte	0x03, 0x50
        /*003a*/ 	.short	0x0000


	//----- nvinfo : EIATTR_MAXREG_COUNT
	.align		4
        /*003c*/ 	.byte	0x03, 0x1b
        /*003e*/ 	.short	0x00ff


	//----- nvinfo : EIATTR_NUM_BARRIERS
	.align		4
        /*0040*/ 	.byte	0x02, 0x4c
        /*0042*/ 	.byte	0x01
	.zero		1


	//----- nvinfo : EIATTR_MERCURY_ISA_VERSION
	.align		4
        /*0044*/ 	.byte	0x03, 0x5f
        /*0046*/ 	.short	0x0101


	//----- nvinfo : EIATTR_VRC_CTA_INIT_COUNT
	.align		4
        /*0048*/ 	.byte	0x02, 0x4a
	.zero		1
	.zero		1


	//----- nvinfo : EIATTR_EXIT_INSTR_OFFSETS
	.align		4
        /*004c*/ 	.byte	0x04, 0x1c
        /*004e*/ 	.short	(.L_127 - .L_126)


	//   ....[0]....
.L_126:
        /*0050*/ 	.word	0x000000b0


	//   ....[1]....
        /*0054*/ 	.word	0x000002a0


	//   ....[2]....
        /*0058*/ 	.word	0x000002f0


	//----- nvinfo : EIATTR_CRS_STACK_SIZE
	.align		4
.L_127:
        /*005c*/ 	.byte	0x04, 0x1e
        /*005e*/ 	.short	(.L_129 - .L_128)
.L_128:
        /*0060*/ 	.word	0x00000000


	//----- nvinfo : EIATTR_CBANK_PARAM_SIZE
	.align		4
.L_129:
        /*0064*/ 	.byte	0x03, 0x19
        /*0066*/ 	.short	0x0014


	//----- nvinfo : EIATTR_PARAM_CBANK
	.align		4
        /*0068*/ 	.byte	0x04, 0x0a
        /*006a*/ 	.short	(.L_131 - .L_130)
	.align		4
.L_130:
        /*006c*/ 	.word	index@(.nv.constant0._Z27reduceInterleavedUnrolling2PiS_i)
        /*0070*/ 	.short	0x0380
        /*0072*/ 	.short	0x0014


	//----- nvinfo : EIATTR_SW_WAR
	.align		4
.L_131:
        /*0074*/ 	.byte	0x04, 0x36
        /*0076*/ 	.short	(.L_133 - .L_132)
.L_132:
        /*0078*/ 	.word	0x00000008
.L_133:


//--------------------- .nv.info._Z17reduceInterleavedPiS_i --------------------------
	.section	.nv.info._Z17reduceInterleavedPiS_i,"",@"SHT_CUDA_INFO"
	.sectionflags	@""
	.align	4


	//----- nvinfo : EIATTR_CUDA_API_VERSION
	.align		4
        /*0000*/ 	.byte	0x04, 0x37
        /*0002*/ 	.short	(.L_135 - .L_134)
.L_134:
        /*0004*/ 	.word	0x00000082


	//----- nvinfo : EIATTR_KPARAM_INFO
	.align		4
.L_135:
        /*0008*/ 	.byte	0x04, 0x17
        /*000a*/ 	.short	(.L_137 - .L_136)
.L_136:
        /*000c*/ 	.word	0x00000000
        /*0010*/ 	.short	0x0002
        /*0012*/ 	.short	0x0010
        /*0014*/ 	.byte	0x00, 0xf0, 0x11, 0x00


	//----- nvinfo : EIATTR_KPARAM_INFO
	.align		4
.L_137:
        /*0018*/ 	.byte	0x04, 0x17
        /*001a*/ 	.short	(.L_139 - .L_138)
.L_138:
        /*001c*/ 	.word	0x00000000
        /*0020*/ 	.short	0x0001
        /*0022*/ 	.short	0x0008
        /*0024*/ 	.byte	0x00, 0xf5, 0x21, 0x00


	//----- nvinfo : EIATTR_KPARAM_INFO
	.align		4
.L_139:
        /*0028*/ 	.byte	0x04, 0x17
        /*002a*/ 	.short	(.L_141 - .L_140)
.L_140:
        /*002c*/ 	.word	0x00000000
        /*0030*/ 	.short	0x0000
        /*0032*/ 	.short	0x0000
        /*0034*/ 	.byte	0x00, 0xf5, 0x21, 0x00


	//----- nvinfo : EIATTR_SPARSE_MMA_MASK
	.align		4
.L_141:
        /*0038*/ 	.byte	0x03, 0x50
        /*003a*/ 	.short	0x0000


	//----- nvinfo : EIATTR_MAXREG_COUNT
	.align		4
        /*003c*/ 	.byte	0x03, 0x1b
        /*003e*/ 	.short	0x00ff


	//----- nvinfo : EIATTR_NUM_BARRIERS
	.align		4
        /*0040*/ 	.byte	0x02, 0x4c
        /*0042*/ 	.byte	0x01
	.zero		1


	//----- nvinfo : EIATTR_MERCURY_ISA_VERSION
	.align		4
        /*0044*/ 	.byte	0x03, 0x5f
        /*0046*/ 	.short	0x0101


	//----- nvinfo : EIATTR_VRC_CTA_INIT_COUNT
	.align		4
        /*0048*/ 	.byte	0x02, 0x4a
	.zero		1
	.zero		1


	//----- nvinfo : EIATTR_EXIT_INSTR_OFFSETS
	.align		4
        /*004c*/ 	.byte	0x04, 0x1c
        /*004e*/ 	.short	(.L_143 - .L_142)


	//   ....[0]....
.L_142:
        /*0050*/ 	.word	0x000000a0


	//   ....[1]....
        /*0054*/ 	.word	0x000001f0


	//   ....[2]....
        /*0058*/ 	.word	0x00000240


	//----- nvinfo : EIATTR_CRS_STACK_SIZE
	.align		4
.L_143:
        /*005c*/ 	.byte	0x04, 0x1e
        /*005e*/ 	.short	(.L_145 - .L_144)
.L_144:
        /*0060*/ 	.word	0x00000000


	//----- nvinfo : EIATTR_CBANK_PARAM_SIZE
	.align		4
.L_145:
        /*0064*/ 	.byte	0x03, 0x19
        /*0066*/ 	.short	0x0014


	//----- nvinfo : EIATTR_PARAM_CBANK
	.align		4
        /*0068*/ 	.byte	0x04, 0x0a
        /*006a*/ 	.short	(.L_147 - .L_146)
	.align		4
.L_146:
        /*006c*/ 	.word	index@(.nv.constant0._Z17reduceInterleavedPiS_i)
        /*0070*/ 	.short	0x0380
        /*0072*/ 	.short	0x0014


	//----- nvinfo : EIATTR_SW_WAR
	.align		4
.L_147:
        /*0074*/ 	.byte	0x04, 0x36
        /*0076*/ 	.short	(.L_149 - .L_148)
.L_148:
        /*0078*/ 	.word	0x00000008
.L_149:


//--------------------- .nv.info._Z20reduceNeighboredLessPiS_i --------------------------
	.section	.nv.info._Z20reduceNeighboredLessPiS_i,"",@"SHT_CUDA_INFO"
	.sectionflags	@""
	.align	4


	//----- nvinfo : EIATTR_CUDA_API_VERSION
	.align		4
        /*0000*/ 	.byte	0x04, 0x37
        /*0002*/ 	.short	(.L_151 - .L_150)
.L_150:
        /*0004*/ 	.word	0x00000082


	//----- nvinfo : EIATTR_KPARAM_INFO
	.align		4
.L_151:
        /*0008*/ 	.byte	0x04, 0x17
        /*000a*/ 	.short	(.L_153 - .L_152)
.L_152:
        /*000c*/ 	.word	0x00000000
        /*0010*/ 	.short	0x0002
        /*0012*/ 	.short	0x0010
        /*0014*/ 	.byte	0x00, 0xf0, 0x11, 0x00


	//----- nvinfo : EIATTR_KPARAM_INFO
	.align		4
.L_153:
        /*0018*/ 	.byte	0x04, 0x17
        /*001a*/ 	.short	(.L_155 - .L_154)
.L_154:
        /*001c*/ 	.word	0x00000000
        /*0020*/ 	.short	0x0001
        /*0022*/ 	.short	0x0008
        /*0024*/ 	.byte	0x00, 0xf5, 0x21, 0x00


	//----- nvinfo : EIATTR_KPARAM_INFO
	.align		4
.L_155:
        /*0028*/ 	.byte	0x04, 0x17
        /*002a*/ 	.short	(.L_157 - .L_156)
.L_156:
        /*002c*/ 	.word	0x00000000
        /*0030*/ 	.short	0x0000
        /*0032*/ 	.short	0x0000
        /*0034*/ 	.byte	0x00, 0xf5, 0x21, 0x00


	//----- nvinfo : EIATTR_SPARSE_MMA_MASK
	.align		4
.L_157:
        /*0038*/ 	.byte	0x03, 0x50
        /*003a*/ 	.short	0x0000


	//----- nvinfo : EIATTR_MAXREG_COUNT
	.align		4
        /*003c*/ 	.byte	0x03, 0x1b
        /*003e*/ 	.short	0x00ff


	//----- nvinfo : EIATTR_NUM_BARRIERS
	.align		4
        /*0040*/ 	.byte	0x02, 0x4c
        /*0042*/ 	.byte	0x01
	.zero		1


	//----- nvinfo : EIATTR_MERCURY_ISA_VERSION
	.align		4
        /*0044*/ 	.byte	0x03, 0x5f
        /*0046*/ 	.short	0x0101


	//----- nvinfo : EIATTR_VRC_CTA_INIT_COUNT
	.align		4
        /*0048*/ 	.byte	0x02, 0x4a
	.zero		1
	.zero		1


	//----- nvinfo : EIATTR_EXIT_INSTR_OFFSETS
	.align		4
        /*004c*/ 	.byte	0x04, 0x1c
        /*004e*/ 	.short	(.L_159 - .L_158)


	//   ....[0]....
.L_158:
        /*0050*/ 	.word	0x00000090


	//   ....[1]....
        /*0054*/ 	.word	0x00000210


	//   ....[2]....
        /*0058*/ 	.word	0x00000260


	//----- nvinfo : EIATTR_CRS_STACK_SIZE
	.align		4
.L_159:
        /*005c*/ 	.byte	0x04, 0x1e
        /*005e*/ 	.short	(.L_161 - .L_160)
.L_160:
        /*0060*/ 	.word	0x00000000


	//----- nvinfo : EIATTR_CBANK_PARAM_SIZE
	.align		4
.L_161:
        /*0064*/ 	.byte	0x03, 0x19
        /*0066*/ 	.short	0x0014


	//----- nvinfo : EIATTR_PARAM_CBANK
	.align		4
        /*0068*/ 	.byte	0x04, 0x0a
        /*006a*/ 	.short	(.L_163 - .L_162)
	.align		4
.L_162:
        /*006c*/ 	.word	index@(.nv.constant0._Z20reduceNeighboredLessPiS_i)
        /*0070*/ 	.short	0x0380
        /*0072*/ 	.short	0x0014


	//----- nvinfo : EIATTR_SW_WAR
	.align		4
.L_163:
        /*0074*/ 	.byte	0x04, 0x36
        /*0076*/ 	.short	(.L_165 - .L_164)
.L_164:
        /*0078*/ 	.word	0x00000008
.L_165:


//--------------------- .nv.info._Z16reduceNeighboredPiS_i --------------------------
	.section	.nv.info._Z16reduceNeighboredPiS_i,"",@"SHT_CUDA_INFO"
	.sectionflags	@""
	.align	4


	//----- nvinfo : EIATTR_CUDA_API_VERSION
	.align		4
        /*0000*/ 	.byte	0x04, 0x37
        /*0002*/ 	.short	(.L_167 - .L_166)
.L_166:
        /*0004*/ 	.word	0x00000082


	//----- nvinfo : EIATTR_KPARAM_INFO
	.align		4
.L_167:
        /*0008*/ 	.byte	0x04, 0x17
        /*000a*/ 	.short	(.L_169 - .L_168)
.L_168:
        /*000c*/ 	.word	0x00000000
        /*0010*/ 	.short	0x0002
        /*0012*/ 	.short	0x0010
        /*0014*/ 	.byte	0x00, 0xf0, 0x11, 0x00


	//----- nvinfo : EIATTR_KPARAM_INFO
	.align		4
.L_169:
        /*0018*/ 	.byte	0x04, 0x17
        /*001a*/ 	.short	(.L_171 - .L_170)
.L_170:
        /*001c*/ 	.word	0x00000000
        /*0020*/ 	.short	0x0001
        /*0022*/ 	.short	0x0008
        /*0024*/ 	.byte	0x00, 0xf5, 0x21, 0x00


	//----- nvinfo : EIATTR_KPARAM_INFO
	.align		4
.L_171:
        /*0028*/ 	.byte	0x04, 0x17
        /*002a*/ 	.short	(.L_173 - .L_172)
.L_172:
        /*002c*/ 	.word	0x00000000
        /*0030*/ 	.short	0x0000
        /*0032*/ 	.short	0x0000
        /*0034*/ 	.byte	0x00, 0xf5, 0x21, 0x00


	//----- nvinfo : EIATTR_SPARSE_MMA_MASK
	.align		4
.L_173:
        /*0038*/ 	.byte	0x03, 0x50
        /*003a*/ 	.short	0x0000


	//----- nvinfo : EIATTR_MAXREG_COUNT
	.align		4
        /*003c*/ 	.byte	0x03, 0x1b
        /*003e*/ 	.short	0x00ff


	//----- nvinfo : EIATTR_NUM_BARRIERS
	.align		4
        /*0040*/ 	.byte	0x02, 0x4c
        /*0042*/ 	.byte	0x01
	.zero		1


	//----- nvinfo : EIATTR_MERCURY_ISA_VERSION
	.align		4
        /*0044*/ 	.byte	0x03, 0x5f
        /*0046*/ 	.short	0x0101


	//----- nvinfo : EIATTR_VRC_CTA_INIT_COUNT
	.align		4
        /*0048*/ 	.byte	0x02, 0x4a
	.zero		1
	.zero		1


	//----- nvinfo : EIATTR_EXIT_INSTR_OFFSETS
	.align		4
        /*004c*/ 	.byte	0x04, 0x1c
        /*004e*/ 	.short	(.L_175 - .L_174)


	//   ....[0]....
.L_174:
        /*0050*/ 	.word	0x00000090


	//   ....[1]....
        /*0054*/ 	.word	0x00000200


	//   ....[2]....
        /*0058*/ 	.word	0x00000250


	//----- nvinfo : EIATTR_CRS_STACK_SIZE
	.align		4
.L_175:
        /*005c*/ 	.byte	0x04, 0x1e
        /*005e*/ 	.short	(.L_177 - .L_176)
.L_176:
        /*0060*/ 	.word	0x00000000


	//----- nvinfo : EIATTR_CBANK_PARAM_SIZE
	.align		4
.L_177:
        /*0064*/ 	.byte	0x03, 0x19
        /*0066*/ 	.short	0x0014


	//----- nvinfo : EIATTR_PARAM_CBANK
	.align		4
        /*0068*/ 	.byte	0x04, 0x0a
        /*006a*/ 	.short	(.L_179 - .L_178)
	.align		4
.L_178:
        /*006c*/ 	.word	index@(.nv.constant0._Z16reduceNeighboredPiS_i)
        /*0070*/ 	.short	0x0380
        /*0072*/ 	.short	0x0014


	//----- nvinfo : EIATTR_SW_WAR
	.align		4
.L_179:
        /*0074*/ 	.byte	0x04, 0x36
        /*0076*/ 	.short	(.L_181 - .L_180)
.L_180:
        /*0078*/ 	.word	0x00000008
.L_181:


//--------------------- .nv.info._Z6warmupPiS_i   --------------------------
	.section	.nv.info._Z6warmupPiS_i,"",@"SHT_CUDA_INFO"
	.sectionflags	@""
	.align	4


	//----- nvinfo : EIATTR_CUDA_API_VERSION
	.align		4
        /*0000*/ 	.byte	0x04, 0x37
        /*0002*/ 	.short	(.L_183 - .L_182)
.L_182:
        /*0004*/ 	.word	0x00000082


	//----- nvinfo : EIATTR_KPARAM_INFO
	.align		4
.L_183:
        /*0008*/ 	.byte	0x04, 0x17
        /*000a*/ 	.short	(.L_185 - .L_184)
.L_184:
        /*000c*/ 	.word	0x00000000
        /*0010*/ 	.short	0x0002
        /*0012*/ 	.short	0x0010
        /*0014*/ 	.byte	0x00, 0xf0, 0x11, 0x00


	//----- nvinfo : EIATTR_KPARAM_INFO
	.align		4
.L_185:
        /*0018*/ 	.byte	0x04, 0x17
        /*001a*/ 	.short	(.L_187 - .L_186)
.L_186:
        /*001c*/ 	.word	0x00000000
        /*0020*/ 	.short	0x0001
        /*0022*/ 	.short	0x0008
        /*0024*/ 	.byte	0x00, 0xf5, 0x21, 0x00


	//----- nvinfo : EIATTR_KPARAM_INFO
	.align		4
.L_187:
        /*0028*/ 	.byte	0x04, 0x17
        /*002a*/ 	.short	(.L_189 - .L_188)
.L_188:
        /*002c*/ 	.word	0x00000000
        /*0030*/ 	.short	0x0000
        /*0032*/ 	.short	0x0000
        /*0034*/ 	.byte	0x00, 0xf5, 0x21, 0x00


	//----- nvinfo : EIATTR_SPARSE_MMA_MASK
	.align		4
.L_189:
        /*0038*/ 	.byte	0x03, 0x50
        /*003a*/ 	.short	0x0000


	//----- nvinfo : EIATTR_MAXREG_COUNT
	.align		4
        /*003c*/ 	.byte	0x03, 0x1b
        /*003e*/ 	.short	0x00ff


	//----- nvinfo : EIATTR_NUM_BARRIERS
	.align		4
        /*0040*/ 	.byte	0x02, 0x4c
        /*0042*/ 	.byte	0x01
	.zero		1


	//----- nvinfo : EIATTR_MERCURY_ISA_VERSION
	.align		4
        /*0044*/ 	.byte	0x03, 0x5f
        /*0046*/ 	.short	0x0101


	//----- nvinfo : EIATTR_VRC_CTA_INIT_COUNT
	.align		4
        /*0048*/ 	.byte	0x02, 0x4a
	.zero		1
	.zero		1


	//----- nvinfo : EIATTR_EXIT_INSTR_OFFSETS
	.align		4
        /*004c*/ 	.byte	0x04, 0x1c
        /*004e*/ 	.short	(.L_191 - .L_190)


	//   ....[0]....
.L_190:
        /*0050*/ 	.word	0x00000090


	//   ....[1]....
        /*0054*/ 	.word	0x00000200


	//   ....[2]....
        /*0058*/ 	.word	0x00000250


	//----- nvinfo : EIATTR_CRS_STACK_SIZE
	.align		4
.L_191:
        /*005c*/ 	.byte	0x04, 0x1e
        /*005e*/ 	.short	(.L_193 - .L_192)
.L_192:
        /*0060*/ 	.word	0x00000000


	//----- nvinfo : EIATTR_CBANK_PARAM_SIZE
	.align		4
.L_193:
        /*0064*/ 	.byte	0x03, 0x19
        /*0066*/ 	.short	0x0014


	//----- nvinfo : EIATTR_PARAM_CBANK
	.align		4
        /*0068*/ 	.byte	0x04, 0x0a
        /*006a*/ 	.short	(.L_195 - .L_194)
	.align		4
.L_194:
        /*006c*/ 	.word	index@(.nv.constant0._Z6warmupPiS_i)
        /*0070*/ 	.short	0x0380
        /*0072*/ 	.short	0x0014


	//----- nvinfo : EIATTR_SW_WAR
	.align		4
.L_195:
        /*0074*/ 	.byte	0x04, 0x36
        /*0076*/ 	.short	(.L_197 - .L_196)
.L_196:
        /*0078*/ 	.word	0x00000008
.L_197:


//--------------------- .nv.callgraph             --------------------------
	.section	.nv.callgraph,"",@"SHT_CUDA_CALLGRAPH"
	.align	4
	.sectionentsize	8
	.align		4
        /*0000*/ 	.word	0x00000000
	.align		4
        /*0004*/ 	.word	0xffffffff
	.align		4
        /*0008*/ 	.word	0x00000000
	.align		4
        /*000c*/ 	.word	0xfffffffe
	.align		4
        /*0010*/ 	.word	0x00000000
	.align		4
        /*0014*/ 	.word	0xfffffffd
	.align		4
        /*0018*/ 	.word	0x00000000
	.align		4
        /*001c*/ 	.word	0xfffffffc


//--------------------- .text._Z39reduceInterleavedCompleteUnrollingWarp8PiS_i --------------------------
	.section	.text._Z39reduceInterleavedCompleteUnrollingWarp8PiS_i,"ax",@progbits
	.align	128
        .global         _Z39reduceInterleavedCompleteUnrollingWarp8PiS_i
        .type           _Z39reduceInterleavedCompleteUnrollingWarp8PiS_i,@function
        .size           _Z39reduceInterleavedCompleteUnrollingWarp8PiS_i,(.L_x_49 - _Z39reduceInterleavedCompleteUnrollingWarp8PiS_i)
        .other          _Z39reduceInterleavedCompleteUnrollingWarp8PiS_i,@"STO_CUDA_ENTRY STV_DEFAULT"
_Z39reduceInterleavedCompleteUnrollingWarp8PiS_i:
.text._Z39reduceInterleavedCompleteUnrollingWarp8PiS_i:
[----:B------:R-:W-:Y:S01]  /*0000*/  LDC R1, c[0x0][0x37c] ;  /* 0x0000df00ff017b82 */ /* 0x000fe20000000800 */
[----:B------:R-:W0:Y:S07]  /*0010*/  S2R R0, SR_CTAID.X ;  /* 0x0000000000007919 */ /* 0x000e2e0000002500 */
[----:B------:R-:W0:Y:S01]  /*0020*/  LDC R9, c[0x0][0x360] ;  /* 0x0000d800ff097b82 */ /* 0x000e220000000800 */
[----:B------:R-:W1:Y:S01]  /*0030*/  LDCU UR4, c[0x0][0x390] ;  /* 0x00007200ff0477ac */ /* 0x000e620008000800 */
[----:B------:R-:W2:Y:S01]  /*0040*/  S2R R8, SR_TID.X ;  /* 0x0000000000087919 */ /* 0x000ea20000002100 */
[----:B0-----:R-:W-:-:S04]  /*0050*/  IMAD R11, R0, R9, RZ ;  /* 0x00000009000b7224 */ /* 0x001fc800078e02ff */
[----:B------:R-:W-:-:S04]  /*0060*/  IMAD.SHL.U32 R11, R11, 0x8, RZ ;  /* 0x000000080b0b7824 */ /* 0x000fc800078e00ff */
[----:B--2---:R-:W-:-:S04]  /*0070*/  IMAD.IADD R2, R11, 0x1, R8 ;  /* 0x000000010b027824 */ /* 0x004fc800078e0208 */
[----:B------:R-:W-:-:S05]  /*0080*/  IMAD R10, R9, 0x7, R2 ;  /* 0x00000007090a7824 */ /* 0x000fca00078e0202 */
[----:B-1----:R-:W-:-:S13]  /*0090*/  ISETP.GE.U32.AND P0, PT, R10, UR4, PT ;  /* 0x000000040a007c0c */ /* 0x002fda000bf06070 */
[----:B------:R-:W-:Y:S05]  /*00a0*/  @P0 EXIT ;  /* 0x000000000000094d */ /* 0x000fea0003800000 */
[----:B------:R-:W0:Y:S01]  /*00b0*/  LDC.64 R4, c[0x0][0x380] ;  /* 0x0000e000ff047b82 */ /* 0x000e220000000a00 */
[----:B------:R-:W-:Y:S01]  /*00c0*/  IMAD R22, R9, -0x6, R10 ;  /* 0xfffffffa09167824 */ /* 0x000fe200078e020a */
[----:B------:R-:W1:Y:S04]  /*00d0*/  LDCU.64 UR4, c[0x0][0x358] ;  /* 0x00006b00ff0477ac */ /* 0x000e680008000a00 */
[----:B------:R-:W-:-:S05]  /*00e0*/  IADD3 R18, PT, PT, R22, R9, RZ ;  /* 0x0000000916127210 */ /* 0x000fca0007ffe0ff */
[----:B------:R-:W-:-:S05]  /*00f0*/  IMAD.IADD R20, R18, 0x1, R9 ;  /* 0x0000000112147824 */ /* 0x000fca00078e0209 */
[----:B------:R-:W-:-:S05]  /*0100*/  IADD3 R6, PT, PT, R20, R9, RZ ;  /* 0x0000000914067210 */ /* 0x000fca0007ffe0ff */
[----:B------:R-:W-:Y:S02]  /*0110*/  IMAD.IADD R16, R6, 0x1, R9 ;  /* 0x0000000106107824 */ /* 0x000fe400078e0209 */
[----:B0-----:R-:W-:-:S03]  /*0120*/  IMAD.WIDE.U32 R18, R18, 0x4, R4 ;  /* 0x0000000412127825 */ /* 0x001fc600078e0004 */
[----:B------:R-:W-:Y:S01]  /*0130*/  IADD3 R15, PT, PT, R16, R9, RZ ;  /* 0x00000009100f7210 */ /* 0x000fe20007ffe0ff */
[--C-:B------:R-:W-:Y:S02]  /*0140*/  IMAD.WIDE.U32 R22, R22, 0x4, R4.reuse ;  /* 0x0000000416167825 */ /* 0x100fe400078e0004 */
[----:B-1----:R-:W2:Y:S02]  /*0150*/  LDG.E R19, desc[UR4][R18.64] ;  /* 0x0000000412137981 */ /* 0x002ea4000c1e1900 */
[--C-:B------:R-:W-:Y:S02]  /*0160*/  IMAD.WIDE.U32 R2, R2, 0x4, R4.reuse ;  /* 0x0000000402027825 */ /* 0x100fe400078e0004 */
[----:B------:R0:W2:Y:S02]  /*0170*/  LDG.E R12, desc[UR4][R22.64] ;  /* 0x00000004160c7981 */ /* 0x0000a4000c1e1900 */
[--C-:B------:R-:W-:Y:S02]  /*0180*/  IMAD.WIDE.U32 R20, R20, 0x4, R4.reuse ;  /* 0x0000000414147825 */ /* 0x100fe400078e0004 */
[----:B------:R-:W2:Y:S02]  /*0190*/  LDG.E R13, desc[UR4][R2.64] ;  /* 0x00000004020d7981 */ /* 0x000ea4000c1e1900 */
[----:B------:R-:W-:-:S02]  /*01a0*/  IMAD.WIDE.U32 R6, R6, 0x4, R4 ;  /* 0x0000000406067825 */ /* 0x000fc400078e0004 */
[----:B------:R-:W3:Y:S02]  /*01b0*/  LDG.E R20, desc[UR4][R20.64] ;  /* 0x0000000414147981 */ /* 0x000ee4000c1e1900 */
[--C-:B------:R-:W-:Y:S02]  /*01c0*/  IMAD.WIDE.U32 R16, R16, 0x4, R4.reuse ;  /* 0x0000000410107825 */ /* 0x100fe400078e0004 */
[----:B------:R-:W3:Y:S02]  /*01d0*/  LDG.E R7, desc[UR4][R6.64] ;  /* 0x0000000406077981 */ /* 0x000ee4000c1e1900 */
[--C-:B------:R-:W-:Y:S02]  /*01e0*/  IMAD.WIDE.U32 R14, R15, 0x4, R4.reuse ;  /* 0x000000040f0e7825 */ /* 0x100fe400078e0004 */
[----:B------:R-:W4:Y:S02]  /*01f0*/  LDG.E R16, desc[UR4][R16.64] ;  /* 0x0000000410107981 */ /* 0x000f24000c1e1900 */
[----:B0-----:R-:W-:-:S02]  /*0200*/  IMAD.WIDE.U32 R22, R10, 0x4, R4 ;  /* 0x000000040a167825 */ /* 0x001fc400078e0004 */
[----:B------:R-:W4:Y:S01]  /*0210*/  LDG.E R15, desc[UR4][R14.64] ;  /* 0x000000040e0f7981 */ /* 0x000f22000c1e1900 */
[----:B------:R-:W0:Y:S03]  /*0220*/  LDC.64 R4, c[0x0][0x380] ;  /* 0x0000e000ff047b82 */ /* 0x000e260000000a00 */
[----:B------:R-:W5:Y:S01]  /*0230*/  LDG.E R22, desc[UR4][R22.64] ;  /* 0x0000000416167981 */ /* 0x000f62000c1e1900 */
[----:B------:R-:W-:-:S04]  /*0240*/  ISETP.GT.U32.AND P2, PT, R8, 0x1ff, PT ;  /* 0x000001ff0800780c */ /* 0x000fc80003f44070 */
[----:B------:R-:W-:Y:S01]  /*0250*/  ISETP.LT.U32.OR P2, PT, R9, 0x400, P2 ;  /* 0x000004000900780c */ /* 0x000fe20001741470 */
[----:B------:R-:W-:Y:S01]  /*0260*/  BSSY.RECONVERGENT B0, `(.L_x_0) ;  /* 0x0000016000007945 */ /* 0x000fe20003800200 */
[C---:B------:R-:W-:Y:S02]  /*0270*/  ISETP.GT.U32.AND P0, PT, R8.reuse, 0xff, PT ;  /* 0x000000ff0800780c */ /* 0x040fe40003f04070 */
[C---:B------:R-:W-:Y:S02]  /*0280*/  ISETP.GT.U32.AND P3, PT, R8.reuse, 0x7f, PT ;  /* 0x0000007f0800780c */ /* 0x040fe40003f64070 */
[----:B------:R-:W-:Y:S02]  /*0290*/  ISETP.GT.U32.AND P1, PT, R8, 0x3f, PT ;  /* 0x0000003f0800780c */ /* 0x000fe40003f24070 */
[----:B0-----:R-:W-:-:S04]  /*02a0*/  LEA R4, P4, R11, R4, 0x2 ;  /* 0x000000040b047211 */ /* 0x001fc800078810ff */
[----:B------:R-:W-:Y:S02]  /*02b0*/  LEA.HI.X R5, R11, R5, RZ, 0x2, P4 ;  /* 0x000000050b057211 */ /* 0x000fe400020f14ff */
[C---:B------:R-:W-:Y:S02]  /*02c0*/  ISETP.LT.U32.OR P0, PT, R9.reuse, 0x200, P0 ;  /* 0x000002000900780c */ /* 0x040fe40000701470 */
[C---:B------:R-:W-:Y:S02]  /*02d0*/  ISETP.LT.U32.OR P3, PT, R9.reuse, 0x100, P3 ;  /* 0x000001000900780c */ /* 0x040fe40001f61470 */
[----:B------:R-:W-:Y:S02]  /*02e0*/  ISETP.LT.U32.OR P1, PT, R9, 0x80, P1 ;  /* 0x000000800900780c */ /* 0x000fe40000f21470 */
[----:B------:R-:W-:Y:S02]  /*02f0*/  ISETP.GT.U32.AND P4, PT, R8, 0x1f, PT ;  /* 0x0000001f0800780c */ /* 0x000fe40003f84070 */
[----:B--2---:R-:W-:-:S04]  /*0300*/  IADD3 R12, PT, PT, R19, R12, R13 ;  /* 0x0000000c130c7210 */ /* 0x004fc80007ffe00d */
[----:B---3--:R-:W-:-:S04]  /*0310*/  IADD3 R12, PT, PT, R7, R12, R20 ;  /* 0x0000000c070c7210 */ /* 0x008fc80007ffe014 */
[----:B----4-:R-:W-:-:S05]  /*0320*/  IADD3 R13, PT, PT, R15, R12, R16 ;  /* 0x0000000c0f0d7210 */ /* 0x010fca0007ffe010 */
[----:B-----5:R-:W-:-:S05]  /*0330*/  IMAD.IADD R13, R22, 0x1, R13 ;  /* 0x00000001160d7824 */ /* 0x020fca00078e020d */
[----:B------:R0:W-:Y:S01]  /*0340*/  STG.E desc[UR4][R2.64], R13 ;  /* 0x0000000d02007986 */ /* 0x0001e2000c101904 */
[----:B------:R-:W-:Y:S01]  /*0350*/  IMAD.WIDE.U32 R6, R8, 0x4, R4 ;  /* 0x0000000408067825 */ /* 0x000fe200078e0004 */
[----:B------:R-:W-:Y:S06]  /*0360*/  BAR.SYNC.DEFER_BLOCKING 0x0 ;  /* 0x0000000000007b1d */ /* 0x000fec0000010000 */
[----:B------:R-:W-:Y:S05]  /*0370*/  @P2 BRA `(.L_x_1) ;  /* 0x0000000000102947 */ /* 0x000fea0003800000 */
[----:B0-----:R-:W2:Y:S04]  /*0380*/  LDG.E R2, desc[UR4][R6.64+0x800] ;  /* 0x0008000406027981 */ /* 0x001ea8000c1e1900 */
[----:B------:R-:W2:Y:S02]  /*0390*/  LDG.E R3, desc[UR4][R6.64] ;  /* 0x0000000406037981 */ /* 0x000ea4000c1e1900 */
[----:B--2---:R-:W-:-:S05]  /*03a0*/  IADD3 R3, PT, PT, R2, R3, RZ ;  /* 0x0000000302037210 */ /* 0x004fca0007ffe0ff */
[----:B------:R1:W-:Y:S02]  /*03b0*/  STG.E desc[UR4][R6.64], R3 ;  /* 0x0000000306007986 */ /* 0x0003e4000c101904 */
.L_x_1:
[----:B------:R-:W-:Y:S05]  /*03c0*/  BSYNC.RECONVERGENT B0 ;  /* 0x0000000000007941 */ /* 0x000fea0003800200 */
.L_x_0:
[----:B------:R-:W-:Y:S06]  /*03d0*/  BAR.SYNC.DEFER_BLOCKING 0x0 ;  /* 0x0000000000007b1d */ /* 0x000fec0000010000 */
[----:B------:R-:W-:Y:S04]  /*03e0*/  BSSY.RECONVERGENT B0, `(.L_x_2) ;  /* 0x0000006000007945 */ /* 0x000fe80003800200 */
[----:B------:R-:W-:Y:S05]  /*03f0*/  @P0 BRA `(.L_x_3) ;  /* 0x0000000000100947 */ /* 0x000fea0003800000 */
[----:B0-----:R-:W2:Y:S04]  /*0400*/  LDG.E R2, desc[UR4][R6.64+0x400] ;  /* 0x0004000406027981 */ /* 0x001ea8000c1e1900 */
[----:B-1----:R-:W2:Y:S02]  /*0410*/  LDG.E R3, desc[UR4][R6.64] ;  /* 0x0000000406037981 */ /* 0x002ea4000c1e1900 */
[----:B--2---:R-:W-:-:S05]  /*0420*/  IMAD.IADD R3, R2, 0x1, R3 ;  /* 0x0000000102037824 */ /* 0x004fca00078e0203 */
[----:B------:R2:W-:Y:S02]  /*0430*/  STG.E desc[UR4][R6.64], R3 ;  /* 0x0000000306007986 */ /* 0x0005e4000c101904 */
.L_x_3:
[----:B------:R-:W-:Y:S05]  /*0440*/  BSYNC.RECONVERGENT B0 ;  /* 0x0000000000007941 */ /* 0x000fea0003800200 */
.L_x_2:
[----:B------:R-:W-:Y:S06]  /*0450*/  BAR.SYNC.DEFER_BLOCKING 0x0 ;  /* 0x0000000000007b1d */ /* 0x000fec0000010000 */
[----:B------:R-:W-:Y:S04]  /*0460*/  BSSY.RECONVERGENT B0, `(.L_x_4) ;  /* 0x0000006000007945 */ /* 0x000fe80003800200 */
[----:B------:R-:W-:Y:S05]  /*0470*/  @P3 BRA `(.L_x_5) ;  /* 0x0000000000103947 */ /* 0x000fea0003800000 */
[----:B0-----:R-:W3:Y:S04]  /*0480*/  LDG.E R2, desc[UR4][R6.64+0x200] ;  /* 0x0002000406027981 */ /* 0x001ee8000c1e1900 */
[----:B-12---:R-:W3:Y:S02]  /*0490*/  LDG.E R3, desc[UR4][R6.64] ;  /* 0x0000000406037981 */ /* 0x006ee4000c1e1900 */
[----:B---3--:R-:W-:-:S05]  /*04a0*/  IADD3 R3, PT, PT, R2, R3, RZ ;  /* 0x0000000302037210 */ /* 0x008fca0007ffe0ff */
[----:B------:R3:W-:Y:S02]  /*04b0*/  STG.E desc[UR4][R6.64], R3 ;  /* 0x0000000306007986 */ /* 0x0007e4000c101904 */
.L_x_5:
[----:B------:R-:W-:Y:S05]  /*04c0*/  BSYNC.RECONVERGENT B0 ;  /* 0x0000000000007941 */ /* 0x000fea0003800200 */
.L_x_4:
[----:B------:R-:W-:Y:S06]  /*04d0*/  BAR.SYNC.DEFER_BLOCKING 0x0 ;  /* 0x0000000000007b1d */ /* 0x000fec0000010000 */
[----:B------:R-:W-:Y:S04]  /*04e0*/  BSSY.RECONVERGENT B0, `(.L_x_6) ;  /* 0x0000006000007945 */ /* 0x000fe80003800200 */
[----:B------:R-:W-:Y:S05]  /*04f0*/  @P1 BRA `(.L_x_7) ;  /* 0x0000000000101947 */ /* 0x000fea0003800000 */
[----:B0-----:R-:W4:Y:S04]  /*0500*/  LDG.E R2, desc[UR4][R6.64+0x100] ;  /* 0x0001000406027981 */ /* 0x001f28000c1e1900 */
[----:B-123--:R-:W4:Y:S02]  /*0510*/  LDG.E R3, desc[UR4][R6.64] ;  /* 0x0000000406037981 */ /* 0x00ef24000c1e1900 */
[----:B----4-:R-:W-:-:S05]  /*0520*/  IMAD.IADD R3, R2, 0x1, R3 ;  /* 0x0000000102037824 */ /* 0x010fca00078e0203 */
[----:B------:R4:W-:Y:S02]  /*0530*/  STG.E desc[UR4][R6.64], R3 ;  /* 0x0000000306007986 */ /* 0x0009e4000c101904 */
.L_x_7:
[----:B------:R-:W-:Y:S05]  /*0540*/  BSYNC.RECONVERGENT B0 ;  /* 0x0000000000007941 */ /* 0x000fea0003800200 */
.L_x_6:
[----:B------:R-:W-:Y:S06]  /*0550*/  BAR.SYNC.DEFER_BLOCKING 0x0 ;  /* 0x0000000000007b1d */ /* 0x000fec0000010000 */
[----:B------:R-:W-:Y:S05]  /*0560*/  @P4 EXIT ;  /* 0x000000000000494d */ /* 0x000fea0003800000 */
[----:B0-----:R-:W5:Y:S04]  /*0570*/  LDG.E.STRONG.SYS R2, desc[UR4][R6.64+0x80] ;  /* 0x0000800406027981 */ /* 0x001f68000c1f5900 */
[----:B-1234-:R-:W5:Y:S02]  /*0580*/  LDG.E.STRONG.SYS R3, desc[UR4][R6.64] ;  /* 0x0000000406037981 */ /* 0x01ef64000c1f5900 */
[----:B-----5:R-:W-:-:S05]  /*0590*/  IADD3 R3, PT, PT, R2, R3, RZ ;  /* 0x0000000302037210 */ /* 0x020fca0007ffe0ff */
[----:B------:R0:W-:Y:S04]  /*05a0*/  STG.E.STRONG.SYS desc[UR4][R6.64], R3 ;  /* 0x0000000306007986 */ /* 0x0001e8000c115904 */
[----:B------:R-:W2:Y:S04]  /*05b0*/  LDG.E.STRONG.SYS R2, desc[UR4][R6.64+0x40] ;  /* 0x0000400406027981 */ /* 0x000ea8000c1f5900 */
[----:B------:R-:W2:Y:S02]  /*05c0*/  LDG.E.STRONG.SYS R9, desc[UR4][R6.64] ;  /* 0x0000000406097981 */ /* 0x000ea4000c1f5900 */
[----:B--2---:R-:W-:-:S05]  /*05d0*/  IMAD.IADD R9, R2, 0x1, R9 ;  /* 0x0000000102097824 */ /* 0x004fca00078e0209 */
[----:B------:R1:W-:Y:S04]  /*05e0*/  STG.E.STRONG.SYS desc[UR4][R6.64], R9 ;  /* 0x0000000906007986 */ /* 0x0003e8000c115904 */
[----:B------:R-:W2:Y:S04]  /*05f0*/  LDG.E.STRONG.SYS R2, desc[UR4][R6.64+0x20] ;  /* 0x0000200406027981 */ /* 0x000ea8000c1f5900 */
[----:B------:R-:W2:Y:S02]  /*0600*/  LDG.E.STRONG.SYS R11, desc[UR4][R6.64] ;  /* 0x00000004060b7981 */ /* 0x000ea4000c1f5900 */
[----:B--2---:R-:W-:-:S05]  /*0610*/  IADD3 R11, PT, PT, R2, R11, RZ ;  /* 0x0000000b020b7210 */ /* 0x004fca0007ffe0ff */
[----:B------:R2:W-:Y:S04]  /*0620*/  STG.E.STRONG.SYS desc[UR4][R6.64], R11 ;  /* 0x0000000b06007986 */ /* 0x0005e8000c115904 */
[----:B------:R-:W3:Y:S04]  /*0630*/  LDG.E.STRONG.SYS R2, desc[UR4][R6.64+0x10] ;  /* 0x0000100406027981 */ /* 0x000ee8000c1f5900 */
[----:B------:R-:W3:Y:S02]  /*0640*/  LDG.E.STRONG.SYS R13, desc[UR4][R6.64] ;  /* 0x00000004060d7981 */ /* 0x000ee4000c1f5900 */
[----:B---3--:R-:W-:-:S05]  /*0650*/  IMAD.IADD R13, R2, 0x1, R13 ;  /* 0x00000001020d7824 */ /* 0x008fca00078e020d */
[----:B------:R2:W-:Y:S04]  /*0660*/  STG.E.STRONG.SYS desc[UR4][R6.64], R13 ;  /* 0x0000000d06007986 */ /* 0x0005e8000c115904 */
[----:B------:R-:W3:Y:S04]  /*0670*/  LDG.E.STRONG.SYS R2, desc[UR4][R6.64+0x8] ;  /* 0x0000080406027981 */ /* 0x000ee8000c1f5900 */
[----:B0-----:R-:W3:Y:S02]  /*0680*/  LDG.E.STRONG.SYS R3, desc[UR4][R6.64] ;  /* 0x0000000406037981 */ /* 0x001ee4000c1f5900 */
[----:B---3--:R-:W-:-:S05]  /*0690*/  IADD3 R3, PT, PT, R2, R3, RZ ;  /* 0x0000000302037210 */ /* 0x008fca0007ffe0ff */
[----:B------:R2:W-:Y:S04]  /*06a0*/  STG.E.STRONG.SYS desc[UR4][R6.64], R3 ;  /* 0x0000000306007986 */ /* 0x0005e8000c115904 */
[----:B------:R-:W3:Y:S04]  /*06b0*/  LDG.E.STRONG.SYS R2, desc[UR4][R6.64+0x4] ;  /* 0x0000040406027981 */ /* 0x000ee8000c1f5900 */
[----:B-1----:R-:W3:Y:S01]  /*06c0*/  LDG.E.STRONG.SYS R9, desc[UR4][R6.64] ;  /* 0x0000000406097981 */ /* 0x002ee2000c1f5900 */
[----:B------:R-:W-:Y:S01]  /*06d0*/  ISETP.NE.AND P0, PT, R8, RZ, PT ;  /* 0x000000ff0800720c */ /* 0x000fe20003f05270 */
[----:B---3--:R-:W-:-:S05]  /*06e0*/  IMAD.IADD R9, R2, 0x1, R9 ;  /* 0x0000000102097824 */ /* 0x008fca00078e0209 */
[----:B------:R2:W-:Y:S07]  /*06f0*/  STG.E.STRONG.SYS desc[UR4][R6.64], R9 ;  /* 0x0000000906007986 */ /* 0x0005ee000c115904 */
[----:B------:R-:W-:Y:S05]  /*0700*/  @P0 EXIT ;  /* 0x000000000000094d */ /* 0x000fea0003800000 */
[----:B------:R-:W3:Y:S01]  /*0710*/  LDG.E R5, desc[UR4][R4.64] ;  /* 0x0000000404057981 */ /* 0x000ee2000c1e1900 */
[----:B--2---:R-:W0:Y:S02]  /*0720*/  LDC.64 R2, c[0x0][0x388] ;  /* 0x0000e200ff027b82 */ /* 0x004e240000000a00 */
[----:B0-----:R-:W-:-:S05]  /*0730*/  IMAD.WIDE.U32 R2, R0, 0x4, R2 ;  /* 0x0000000400027825 */ /* 0x001fca00078e0002 */
[----:B---3--:R-:W-:Y:S01]  /*0740*/  STG.E desc[UR4][R2.64], R5 ;  /* 0x0000000502007986 */ /* 0x008fe2000c101904 */
[----:B------:R-:W-:Y:S05]  /*0750*/  EXIT ;  /* 0x000000000000794d */ /* 0x000fea0003800000 */
.L_x_8:
[----:B------:R-:W-:-:S00]  /*0760*/  BRA `(.L_x_8) ;  /* 0xfffffffc00fc7947 */ /* 0x000fc0000383ffff */
[----:B------:R-:W-:-:S00]  /*0770*/  NOP ;  /* 0x0000000000007918 */ /* 0x000fc00000000000 */
        /* <DEDUP_REMOVED lines=8> */
.L_x_49:


//--------------------- .text._Z31reduceInterleavedUnrollingWarp8PiS_i --------------------------
	.section	.text._Z31reduceInterleavedUnrollingWarp8PiS_i,"ax",@progbits
	.align	128
        .global         _Z31reduceInterleavedUnrollingWarp8PiS_i
        .type           _Z31reduceInterleavedUnrollingWarp8PiS_i,@function
        .size           _Z31reduceInterleavedUnrollingWarp8PiS_i,(.L_x_50 - _Z31reduceInterleavedUnrollingWarp8PiS_i)
        .other          _Z31reduceInterleavedUnrollingWarp8PiS_i,@"STO_CUDA_ENTRY STV_DEFAULT"
_Z31reduceInterleavedUnrollingWarp8PiS_i:
.text._Z31reduceInterleavedUnrollingWarp8PiS_i:
[----:B------:R-:W-:Y:S01]  /*0000*/  LDC R1, c[0x0][0x37c] ;  /* 0x0000df00ff017b82 */ /* 0x000fe20000000800 */
[----:B------:R-:W0:Y:S07]  /*0010*/  S2R R7, SR_CTAID.X ;  /* 0x0000000000077919 */ /* 0x000e2e0000002500 */
[----:B------:R-:W0:Y:S01]  /*0020*/  LDC R6, c[0x0][0x360] ;  /* 0x0000d800ff067b82 */ /* 0x000e220000000800 */
[----:B------:R-:W1:Y:S01]  /*0030*/  LDCU UR4, c[0x0][0x390] ;  /* 0x00007200ff0477ac */ /* 0x000e620008000800 */
[----:B------:R-:W2:Y:S01]  /*0040*/  S2R R0, SR_TID.X ;  /* 0x0000000000007919 */ /* 0x000ea20000002100 */
[----:B0-----:R-:W-:-:S05]  /*0050*/  IMAD R9, R7, R6, RZ ;  /* 0x0000000607097224 */ /* 0x001fca00078e02ff */
[----:B------:R-:W-:-:S05]  /*0060*/  SHF.L.U32 R9, R9, 0x3, RZ ;  /* 0x0000000309097819 */ /* 0x000fca00000006ff */
[----:B--2---:R-:W-:-:S04]  /*0070*/  IMAD.IADD R3, R9, 0x1, R0 ;  /* 0x0000000109037824 */ /* 0x004fc800078e0200 */
[----:B------:R-:W-:-:S05]  /*0080*/  IMAD R17, R6, 0x7, R3 ;  /* 0x0000000706117824 */ /* 0x000fca00078e0203 */
[----:B-1----:R-:W-:-:S13]  /*0090*/  ISETP.GE.U32.AND P0, PT, R17, UR4, PT ;  /* 0x0000000411007c0c */ /* 0x002fda000bf06070 */
[----:B------:R-:W-:Y:S05]  /*00a0*/  @P0 EXIT ;  /* 0x000000000000094d */ /* 0x000fea0003800000 */
[----:B------:R-:W0:Y:S01]  /*00b0*/  LDC.64 R4, c[0x0][0x380] ;  /* 0x0000e000ff047b82 */ /* 0x000e220000000a00 */
[----:B------:R-:W1:Y:S01]  /*00c0*/  LDCU.64 UR4, c[0x0][0x358] ;  /* 0x00006b00ff0477ac */ /* 0x000e620008000a00 */
[----:B------:R-:W-:-:S05]  /*00d0*/  IMAD R23, R6, -0x6, R17 ;  /* 0xfffffffa06177824 */ /* 0x000fca00078e0211 */
[----:B------:R-:W-:-:S05]  /*00e0*/  IADD3 R19, PT, PT, R6, R23, RZ ;  /* 0x0000001706137210 */ /* 0x000fca0007ffe0ff */
[----:B------:R-:W-:-:S05]  /*00f0*/  IMAD.IADD R21, R6, 0x1, R19 ;  /* 0x0000000106157824 */ /* 0x000fca00078e0213 */
[----:B------:R-:W-:Y:S01]  /*0100*/  IADD3 R11, PT, PT, R6, R21, RZ ;  /* 0x00000015060b7210 */ /* 0x000fe20007ffe0ff */
[----:B0-----:R-:W-:-:S04]  /*0110*/  IMAD.WIDE.U32 R18, R19, 0x4, R4 ;  /* 0x0000000413127825 */ /* 0x001fc800078e0004 */
[--C-:B------:R-:W-:Y:S02]  /*0120*/  IMAD.WIDE.U32 R22, R23, 0x4, R4.reuse ;  /* 0x0000000417167825 */ /* 0x100fe400078e0004 */
[----:B-1----:R-:W2:Y:S02]  /*0130*/  LDG.E R19, desc[UR4][R18.64] ;  /* 0x0000000412137981 */ /* 0x002ea4000c1e1900 */
[----:B------:R-:W-:Y:S02]  /*0140*/  IMAD.WIDE.U32 R2, R3, 0x4, R4 ;  /* 0x0000000403027825 */ /* 0x000fe400078e0004 */
[----:B------:R-:W2:Y:S02]  /*0150*/  LDG.E R8, desc[UR4][R22.64] ;  /* 0x0000000416087981 */ /* 0x000ea4000c1e1900 */
[----:B------:R-:W-:Y:S02]  /*0160*/  IMAD.IADD R13, R6, 0x1, R11 ;  /* 0x00000001060d7824 */ /* 0x000fe400078e020b */
[----:B------:R-:W2:Y:S01]  /*0170*/  LDG.E R16, desc[UR4][R2.64] ;  /* 0x0000000402107981 */ /* 0x000ea2000c1e1900 */
[----:B------:R-:W-:-:S02]  /*0180*/  IMAD.WIDE.U32 R20, R21, 0x4, R4 ;  /* 0x0000000415147825 */ /* 0x000fc400078e0004 */
[----:B------:R-:W-:Y:S02]  /*0190*/  IADD3 R15, PT, PT, R6, R13, RZ ;  /* 0x0000000d060f7210 */ /* 0x000fe40007ffe0ff */
[--C-:B------:R-:W-:Y:S02]  /*01a0*/  IMAD.WIDE.U32 R10, R11, 0x4, R4.reuse ;  /* 0x000000040b0a7825 */ /* 0x100fe400078e0004 */
[----:B------:R-:W3:Y:S02]  /*01b0*/  LDG.E R20, desc[UR4][R20.64] ;  /* 0x0000000414147981 */ /* 0x000ee4000c1e1900 */
[--C-:B------:R-:W-:Y:S02]  /*01c0*/  IMAD.WIDE.U32 R12, R13, 0x4, R4.reuse ;  /* 0x000000040d0c7825 */ /* 0x100fe400078e0004 */
[----:B------:R-:W3:Y:S02]  /*01d0*/  LDG.E R11, desc[UR4][R10.64] ;  /* 0x000000040a0b7981 */ /* 0x000ee4000c1e1900 */
[----:B------:R-:W-:-:S02]  /*01e0*/  IMAD.WIDE.U32 R14, R15, 0x4, R4 ;  /* 0x000000040f0e7825 */ /* 0x000fc400078e0004 */
[----:B------:R-:W4:Y:S02]  /*01f0*/  LDG.E R12, desc[UR4][R12.64] ;  /* 0x000000040c0c7981 */ /* 0x000f24000c1e1900 */
[----:B------:R-:W-:Y:S02]  /*0200*/  IMAD.WIDE.U32 R4, R17, 0x4, R4 ;  /* 0x0000000411047825 */ /* 0x000fe400078e0004 */
[----:B------:R-:W4:Y:S04]  /*0210*/  LDG.E R15, desc[UR4][R14.64] ;  /* 0x000000040e0f7981 */ /* 0x000f28000c1e1900 */
[----:B------:R-:W5:Y:S01]  /*0220*/  LDG.E R4, desc[UR4][R4.64] ;  /* 0x0000000404047981 */ /* 0x000f62000c1e1900 */
[----:B------:R-:W-:Y:S02]  /*0230*/  ISETP.GE.U32.AND P0, PT, R6, 0x42, PT ;  /* 0x000000420600780c */ /* 0x000fe40003f06070 */
[----:B--2---:R-:W-:-:S02]  /*0240*/  IADD3 R8, PT, PT, R19, R8, R16 ;  /* 0x0000000813087210 */ /* 0x004fc40007ffe010 */
[----:B------:R-:W0:Y:S02]  /*0250*/  LDC.64 R16, c[0x0][0x380] ;  /* 0x0000e000ff107b82 */ /* 0x000e240000000a00 */
[----:B---3--:R-:W-:-:S04]  /*0260*/  IADD3 R8, PT, PT, R11, R8, R20 ;  /* 0x000000080b087210 */ /* 0x008fc80007ffe014 */
[----:B----4-:R-:W-:-:S05]  /*0270*/  IADD3 R19, PT, PT, R15, R8, R12 ;  /* 0x000000080f137210 */ /* 0x010fca0007ffe00c */
[----:B-----5:R-:W-:Y:S01]  /*0280*/  IMAD.IADD R19, R4, 0x1, R19 ;  /* 0x0000000104137824 */ /* 0x020fe200078e0213 */
[----:B0-----:R-:W-:-:S04]  /*0290*/  LEA R16, P1, R9, R16, 0x2 ;  /* 0x0000001009107211 */ /* 0x001fc800078210ff */
[----:B------:R0:W-:Y:S01]  /*02a0*/  STG.E desc[UR4][R2.64], R19 ;  /* 0x0000001302007986 */ /* 0x0001e2000c101904 */
[----:B------:R-:W-:-:S03]  /*02b0*/  LEA.HI.X R17, R9, R17, RZ, 0x2, P1 ;  /* 0x0000001109117211 */ /* 0x000fc600008f14ff */
[----:B------:R-:W-:Y:S01]  /*02c0*/  IMAD.WIDE.U32 R4, R0, 0x4, R16 ;  /* 0x0000000400047825 */ /* 0x000fe200078e0010 */
[----:B------:R-:W-:Y:S06]  /*02d0*/  BAR.SYNC.DEFER_BLOCKING 0x0 ;  /* 0x0000000000007b1d */ /* 0x000fec0000010000 */
[----:B------:R-:W-:Y:S05]  /*02e0*/  @!P0 BRA `(.L_x_9) ;  /* 0x0000000000388947 */ /* 0x000fea0003800000 */
.L_x_12:
[----:B------:R-:W-:Y:S01]  /*02f0*/  SHF.R.U32.HI R11, RZ, 0x1, R6 ;  /* 0x00000001ff0b7819 */ /* 0x000fe20000011606 */
[----:B------:R-:W-:Y:S03]  /*0300*/  BSSY.RECONVERGENT B0, `(.L_x_10) ;  /* 0x0000008000007945 */ /* 0x000fe60003800200 */
[----:B------:R-:W-:-:S13]  /*0310*/  ISETP.GE.U32.AND P0, PT, R0, R11, PT ;  /* 0x0000000b0000720c */ /* 0x000fda0003f06070 */
[----:B-1----:R-:W-:Y:S05]  /*0320*/  @P0 BRA `(.L_x_11) ;  /* 0x0000000000140947 */ /* 0x002fea0003800000 */
[----:B0-----:R-:W-:Y:S01]  /*0330*/  IMAD.WIDE.U32 R2, R11, 0x4, R4 ;  /* 0x000000040b027825 */ /* 0x001fe200078e0004 */
[----:B------:R-:W2:Y:S05]  /*0340*/  LDG.E R9, desc[UR4][R4.64] ;  /* 0x0000000404097981 */ /* 0x000eaa000c1e1900 */
[----:B------:R-:W2:Y:S02]  /*0350*/  LDG.E R2, desc[UR4][R2.64] ;  /* 0x0000000402027981 */ /* 0x000ea4000c1e1900 */
[----:B--2---:R-:W-:-:S05]  /*0360*/  IADD3 R9, PT, PT, R2, R9, RZ ;  /* 0x0000000902097210 */ /* 0x004fca0007ffe0ff */
[----:B------:R1:W-:Y:S02]  /*0370*/  STG.E desc[UR4][R4.64], R9 ;  /* 0x0000000904007986 */ /* 0x0003e4000c101904 */
.L_x_11:
[----:B------:R-:W-:Y:S05]  /*0380*/  BSYNC.RECONVERGENT B0 ;  /* 0x0000000000007941 */ /* 0x000fea0003800200 */
.L_x_10:
[----:B------:R-:W-:Y:S01]  /*0390*/  BAR.SYNC.DEFER_BLOCKING 0x0 ;  /* 0x0000000000007b1d */ /* 0x000fe20000010000 */
[----:B------:R-:W-:Y:S01]  /*03a0*/  ISETP.GT.U32.AND P0, PT, R6, 0x83, PT ;  /* 0x000000830600780c */ /* 0x000fe20003f04070 */
[----:B------:R-:W-:-:S12]  /*03b0*/  IMAD.MOV.U32 R6, RZ, RZ, R11 ;  /* 0x000000ffff067224 */ /* 0x000fd800078e000b */
[----:B------:R-:W-:Y:S05]  /*03c0*/  @P0 BRA `(.L_x_12) ;  /* 0xfffffffc00c80947 */ /* 0x000fea000383ffff */
.L_x_9:
[----:B------:R-:W-:-:S13]  /*03d0*/  ISETP.GT.U32.AND P0, PT, R0, 0x1f, PT ;  /* 0x0000001f0000780c */ /* 0x000fda0003f04070 */
[----:B------:R-:W-:Y:S05]  /*03e0*/  @P0 EXIT ;  /* 0x000000000000094d */ /* 0x000fea0003800000 */
[----:B0-----:R-:W2:Y:S04]  /*03f0*/  LDG.E.STRONG.SYS R2, desc[UR4][R4.64+0x80] ;  /* 0x0000800404027981 */ /* 0x001ea8000c1f5900 */
[----:B------:R-:W2:Y:S02]  /*0400*/  LDG.E.STRONG.SYS R3, desc[UR4][R4.64] ;  /* 0x0000000404037981 */ /* 0x000ea4000c1f5900 */
[----:B--2---:R-:W-:-:S05]  /*0410*/  IADD3 R3, PT, PT, R2, R3, RZ ;  /* 0x0000000302037210 */ /* 0x004fca0007ffe0ff */
[----:B------:R0:W-:Y:S04]  /*0420*/  STG.E.STRONG.SYS desc[UR4][R4.64], R3 ;  /* 0x0000000304007986 */ /* 0x0001e8000c115904 */
[----:B------:R-:W2:Y:S04]  /*0430*/  LDG.E.STRONG.SYS R2, desc[UR4][R4.64+0x40] ;  /* 0x0000400404027981 */ /* 0x000ea8000c1f5900 */
[----:B-1----:R-:W2:Y:S02]  /*0440*/  LDG.E.STRONG.SYS R9, desc[UR4][R4.64] ;  /* 0x0000000404097981 */ /* 0x002ea4000c1f5900 */
        /* <DEDUP_REMOVED lines=16> */
[----:B------:R-:W-:Y:S02]  /*0550*/  ISETP.NE.AND P0, PT, R0, RZ, PT ;  /* 0x000000ff0000720c */ /* 0x000fe40003f05270 */
[----:B---3--:R-:W-:-:S05]  /*0560*/  IADD3 R9, PT, PT, R2, R9, RZ ;  /* 0x0000000902097210 */ /* 0x008fca0007ffe0ff */
[----:B------:R2:W-:Y:S06]  /*0570*/  STG.E.STRONG.SYS desc[UR4][R4.64], R9 ;  /* 0x0000000904007986 */ /* 0x0005ec000c115904 */
[----:B------:R-:W-:Y:S05]  /*0580*/  @P0 EXIT ;  /* 0x000000000000094d */ /* 0x000fea0003800000 */
[----:B------:R-:W3:Y:S01]  /*0590*/  LDG.E R17, desc[UR4][R16.64] ;  /* 0x0000000410117981 */ /* 0x000ee2000c1e1900 */
[----:B--2---:R-:W0:Y:S02]  /*05a0*/  LDC.64 R2, c[0x0][0x388] ;  /* 0x0000e200ff027b82 */ /* 0x004e240000000a00 */
[----:B0-----:R-:W-:-:S05]  /*05b0*/  IMAD.WIDE.U32 R2, R7, 0x4, R2 ;  /* 0x0000000407027825 */ /* 0x001fca00078e0002 */
[----:B---3--:R-:W-:Y:S01]  /*05c0*/  STG.E desc[UR4][R2.64], R17 ;  /* 0x0000001102007986 */ /* 0x008fe2000c101904 */
[----:B------:R-:W-:Y:S05]  /*05d0*/  EXIT ;  /* 0x000000000000794d */ /* 0x000fea0003800000 */
.L_x_13:
        /* <DEDUP_REMOVED lines=10> */
.L_x_50:


//--------------------- .text._Z27reduceInterleavedUnrolling8PiS_i --------------------------
	.section	.text._Z27reduceInterleavedUnrolling8PiS_i,"ax",@progbits
	.align	128
        .global         _Z27reduceInterleavedUnrolling8PiS_i
        .type           _Z27reduceInterleavedUnrolling8PiS_i,@function
        .size           _Z27reduceInterleavedUnrolling8PiS_i,(.L_x_51 - _Z27reduceInterleavedUnrolling8PiS_i)
        .other          _Z27reduceInterleavedUnrolling8PiS_i,@"STO_CUDA_ENTRY STV_DEFAULT"
_Z27reduceInterleavedUnrolling8PiS_i:
.text._Z27reduceInterleavedUnrolling8PiS_i:
[----:B------:R-:W-:Y:S01]  /*0000*/  LDC R1, c[0x0][0x37c] ;  /* 0x0000df00ff017b82 */ /* 0x000fe20000000800 */
[----:B------:R-:W0:Y:S07]  /*0010*/  S2R R0, SR_CTAID.X ;  /* 0x0000000000007919 */ /* 0x000e2e0000002500 */
[----:B------:R-:W0:Y:S01]  /*0020*/  LDC R3, c[0x0][0x360] ;  /* 0x0000d800ff037b82 */ /* 0x000e220000000800 */
[----:B------:R-:W1:Y:S01]  /*0030*/  LDCU UR4, c[0x0][0x390] ;  /* 0x00007200ff0477ac */ /* 0x000e620008000800 */
[----:B------:R-:W2:Y:S01]  /*0040*/  S2R R2, SR_TID.X ;  /* 0x0000000000027919 */ /* 0x000ea20000002100 */
[----:B0-----:R-:W-:-:S05]  /*0050*/  IMAD R9, R0, R3, RZ ;  /* 0x0000000300097224 */ /* 0x001fca00078e02ff */
[----:B------:R-:W-:-:S04]  /*0060*/  SHF.L.U32 R9, R9, 0x3, RZ ;  /* 0x0000000309097819 */ /* 0x000fc800000006ff */
[----:B--2---:R-:W-:-:S05]  /*0070*/  IADD3 R6, PT, PT, R9, R2, RZ ;  /* 0x0000000209067210 */ /* 0x004fca0007ffe0ff */
[----:B------:R-:W-:-:S05]  /*0080*/  IMAD R8, R3, 0x7, R6 ;  /* 0x0000000703087824 */ /* 0x000fca00078e0206 */
[----:B-1----:R-:W-:-:S13]  /*0090*/  ISETP.GE.U32.AND P0, PT, R8, UR4, PT ;  /* 0x0000000408007c0c */ /* 0x002fda000bf06070 */
[----:B------:R-:W-:Y:S05]  /*00a0*/  @P0 EXIT ;  /* 0x000000000000094d */ /* 0x000fea0003800000 */
[----:B------:R-:W0:Y:S01]  /*00b0*/  LDC.64 R4, c[0x0][0x380] ;  /* 0x0000e000ff047b82 */ /* 0x000e220000000a00 */
[C---:B------:R-:W-:Y:S01]  /*00c0*/  IMAD R10, R3.reuse, -0x6, R8 ;  /* 0xfffffffa030a7824 */ /* 0x040fe200078e0208 */
[----:B------:R-:W1:Y:S03]  /*00d0*/  LDCU.64 UR4, c[0x0][0x358] ;  /* 0x00006b00ff0477ac */ /* 0x000e660008000a00 */
[----:B------:R-:W-:-:S05]  /*00e0*/  IMAD.IADD R16, R3, 0x1, R10 ;  /* 0x0000000103107824 */ /* 0x000fca00078e020a */
[----:B------:R-:W-:-:S05]  /*00f0*/  IADD3 R18, PT, PT, R3, R16, RZ ;  /* 0x0000001003127210 */ /* 0x000fca0007ffe0ff */
[----:B------:R-:W-:Y:S02]  /*0100*/  IMAD.IADD R20, R3, 0x1, R18 ;  /* 0x0000000103147824 */ /* 0x000fe400078e0212 */
[----:B0-----:R-:W-:-:S04]  /*0110*/  IMAD.WIDE.U32 R10, R10, 0x4, R4 ;  /* 0x000000040a0a7825 */ /* 0x001fc800078e0004 */
[----:B------:R-:W-:-:S04]  /*0120*/  IMAD.WIDE.U32 R16, R16, 0x4, R4 ;  /* 0x0000000410107825 */ /* 0x000fc800078e0004 */
[--C-:B------:R-:W-:Y:S01]  /*0130*/  IMAD.WIDE.U32 R6, R6, 0x4, R4.reuse ;  /* 0x0000000406067825 */ /* 0x100fe200078e0004 */
[----:B-1----:R-:W2:Y:S01]  /*0140*/  LDG.E R10, desc[UR4][R10.64] ;  /* 0x000000040a0a7981 */ /* 0x002ea2000c1e1900 */
[C---:B------:R-:W-:Y:S02]  /*0150*/  IADD3 R12, PT, PT, R3.reuse, R20, RZ ;  /* 0x00000014030c7210 */ /* 0x040fe40007ffe0ff */
[--C-:B------:R-:W-:Y:S01]  /*0160*/  IMAD.WIDE.U32 R18, R18, 0x4, R4.reuse ;  /* 0x0000000412127825 */ /* 0x100fe200078e0004 */
[----:B------:R-:W2:Y:S04]  /*0170*/  LDG.E R16, desc[UR4][R16.64] ;  /* 0x0000000410107981 */ /* 0x000ea8000c1e1900 */
[----:B------:R-:W2:Y:S01]  /*0180*/  LDG.E R23, desc[UR4][R6.64] ;  /* 0x0000000406177981 */ /* 0x000ea2000c1e1900 */
[----:B------:R-:W-:Y:S01]  /*0190*/  IADD3 R15, PT, PT, R3, R12, RZ ;  /* 0x0000000c030f7210 */ /* 0x000fe20007ffe0ff */
[----:B------:R-:W-:-:S02]  /*01a0*/  IMAD.WIDE.U32 R20, R20, 0x4, R4 ;  /* 0x0000000414147825 */ /* 0x000fc400078e0004 */
[----:B------:R-:W3:Y:S02]  /*01b0*/  LDG.E R18, desc[UR4][R18.64] ;  /* 0x0000000412127981 */ /* 0x000ee4000c1e1900 */
[--C-:B------:R-:W-:Y:S02]  /*01c0*/  IMAD.WIDE.U32 R12, R12, 0x4, R4.reuse ;  /* 0x000000040c0c7825 */ /* 0x100fe400078e0004 */
[----:B------:R-:W3:Y:S02]  /*01d0*/  LDG.E R21, desc[UR4][R20.64] ;  /* 0x0000000414157981 */ /* 0x000ee4000c1e1900 */
[--C-:B------:R-:W-:Y:S02]  /*01e0*/  IMAD.WIDE.U32 R14, R15, 0x4, R4.reuse ;  /* 0x000000040f0e7825 */ /* 0x100fe400078e0004 */
[----:B------:R-:W4:Y:S02]  /*01f0*/  LDG.E R12, desc[UR4][R12.64] ;  /* 0x000000040c0c7981 */ /* 0x000f24000c1e1900 */
[----:B------:R-:W-:-:S02]  /*0200*/  IMAD.WIDE.U32 R4, R8, 0x4, R4 ;  /* 0x0000000408047825 */ /* 0x000fc400078e0004 */
[----:B------:R-:W4:Y:S04]  /*0210*/  LDG.E R15, desc[UR4][R14.64] ;  /* 0x000000040e0f7981 */ /* 0x000f28000c1e1900 */
[----:B------:R-:W5:Y:S01]  /*0220*/  LDG.E R4, desc[UR4][R4.64] ;  /* 0x0000000404047981 */ /* 0x000f62000c1e1900 */
[----:B------:R-:W-:Y:S02]  /*0230*/  ISETP.GE.U32.AND P0, PT, R3, 0x2, PT ;  /* 0x000000020300780c */ /* 0x000fe40003f06070 */
[----:B--2---:R-:W-:Y:S02]  /*0240*/  IADD3 R10, PT, PT, R16, R10, R23 ;  /* 0x0000000a100a7210 */ /* 0x004fe40007ffe017 */
[----:B------:R-:W0:Y:S02]  /*0250*/  LDC.64 R16, c[0x0][0x380] ;  /* 0x0000e000ff107b82 */ /* 0x000e240000000a00 */
[----:B---3--:R-:W-:-:S04]  /*0260*/  IADD3 R10, PT, PT, R21, R10, R18 ;  /* 0x0000000a150a7210 */ /* 0x008fc80007ffe012 */
[----:B----4-:R-:W-:-:S05]  /*0270*/  IADD3 R11, PT, PT, R15, R10, R12 ;  /* 0x0000000a0f0b7210 */ /* 0x010fca0007ffe00c */
[----:B-----5:R-:W-:-:S05]  /*0280*/  IMAD.IADD R11, R4, 0x1, R11 ;  /* 0x00000001040b7824 */ /* 0x020fca00078e020b */
[----:B------:R1:W-:Y:S01]  /*0290*/  STG.E desc[UR4][R6.64], R11 ;  /* 0x0000000b06007986 */ /* 0x0003e2000c101904 */
[----:B------:R-:W-:Y:S01]  /*02a0*/  BAR.SYNC.DEFER_BLOCKING 0x0 ;  /* 0x0000000000007b1d */ /* 0x000fe20000010000 */
[----:B0-----:R-:W-:-:S04]  /*02b0*/  LEA R8, P1, R9, R16, 0x2 ;  /* 0x0000001009087211 */ /* 0x001fc800078210ff */
[----:B------:R-:W-:Y:S01]  /*02c0*/  LEA.HI.X R9, R9, R17, RZ, 0x2, P1 ;  /* 0x0000001109097211 */ /* 0x000fe200008f14ff */
[----:B-1----:R-:W-:Y:S08]  /*02d0*/  @!P0 BRA `(.L_x_14) ;  /* 0x00000000003c8947 */ /* 0x002ff00003800000 */
[----:B------:R-:W-:-:S07]  /*02e0*/  IMAD.WIDE.U32 R4, R2, 0x4, R8 ;  /* 0x0000000402047825 */ /* 0x000fce00078e0008 */
.L_x_17:
[----:B------:R-:W-:Y:S01]  /*02f0*/  SHF.R.U32.HI R13, RZ, 0x1, R3 ;  /* 0x00000001ff0d7819 */ /* 0x000fe20000011603 */
[----:B------:R-:W-:Y:S03]  /*0300*/  BSSY.RECONVERGENT B0, `(.L_x_15) ;  /* 0x0000008000007945 */ /* 0x000fe60003800200 */
[----:B------:R-:W-:-:S13]  /*0310*/  ISETP.GE.U32.AND P0, PT, R2, R13, PT ;  /* 0x0000000d0200720c */ /* 0x000fda0003f06070 */
[----:B0-----:R-:W-:Y:S05]  /*0320*/  @P0 BRA `(.L_x_16) ;  /* 0x0000000000140947 */ /* 0x001fea0003800000 */
[----:B------:R-:W-:Y:S01]  /*0330*/  IMAD.WIDE.U32 R6, R13, 0x4, R4 ;  /* 0x000000040d067825 */ /* 0x000fe200078e0004 */
[----:B------:R-:W2:Y:S05]  /*0340*/  LDG.E R11, desc[UR4][R4.64] ;  /* 0x00000004040b7981 */ /* 0x000eaa000c1e1900 */
[----:B------:R-:W2:Y:S02]  /*0350*/  LDG.E R6, desc[UR4][R6.64] ;  /* 0x0000000406067981 */ /* 0x000ea4000c1e1900 */
[----:B--2---:R-:W-:-:S05]  /*0360*/  IADD3 R11, PT, PT, R6, R11, RZ ;  /* 0x0000000b060b7210 */ /* 0x004fca0007ffe0ff */
[----:B------:R0:W-:Y:S02]  /*0370*/  STG.E desc[UR4][R4.64], R11 ;  /* 0x0000000b04007986 */ /* 0x0001e4000c101904 */
.L_x_16:
[----:B------:R-:W-:Y:S05]  /*0380*/  BSYNC.RECONVERGENT B0 ;  /* 0x0000000000007941 */ /* 0x000fea0003800200 */
.L_x_15:
[----:B------:R-:W-:Y:S01]  /*0390*/  BAR.SYNC.DEFER_BLOCKING 0x0 ;  /* 0x0000000000007b1d */ /* 0x000fe20000010000 */
[----:B------:R-:W-:Y:S02]  /*03a0*/  ISETP.GT.U32.AND P0, PT, R3, 0x3, PT ;  /* 0x000000030300780c */ /* 0x000fe40003f04070 */
[----:B------:R-:W-:-:S11]  /*03b0*/  MOV R3, R13 ;  /* 0x0000000d00037202 */ /* 0x000fd60000000f00 */
[----:B------:R-:W-:Y:S05]  /*03c0*/  @P0 BRA `(.L_x_17) ;  /* 0xfffffffc00c80947 */ /* 0x000fea000383ffff */
.L_x_14:
[----:B------:R-:W-:-:S13]  /*03d0*/  ISETP.NE.AND P0, PT, R2, RZ, PT ;  /* 0x000000ff0200720c */ /* 0x000fda0003f05270 */
[----:B------:R-:W-:Y:S05]  /*03e0*/  @P0 EXIT ;  /* 0x000000000000094d */ /* 0x000fea0003800000 */
[----:B------:R-:W2:Y:S01]  /*03f0*/  LDG.E R9, desc[UR4][R8.64] ;  /* 0x0000000408097981 */ /* 0x000ea2000c1e1900 */
[----:B------:R-:W1:Y:S02]  /*0400*/  LDC.64 R2, c[0x0][0x388] ;  /* 0x0000e200ff027b82 */ /* 0x000e640000000a00 */
[----:B-1----:R-:W-:-:S05]  /*0410*/  IMAD.WIDE.U32 R2, R0, 0x4, R2 ;  /* 0x0000000400027825 */ /* 0x002fca00078e0002 */
[----:B--2---:R-:W-:Y:S01]  /*0420*/  STG.E desc[UR4][R2.64], R9 ;  /* 0x0000000902007986 */ /* 0x004fe2000c101904 */
[----:B------:R-:W-:Y:S05]  /*0430*/  EXIT ;  /* 0x000000000000794d */ /* 0x000fea0003800000 */
.L_x_18:
        /* <DEDUP_REMOVED lines=12> */
.L_x_51:


//--------------------- .text._Z27reduceInterleavedUnrolling4PiS_i --------------------------
	.section	.text._Z27reduceInterleavedUnrolling4PiS_i,"ax",@progbits
	.align	128
        .global         _Z27reduceInterleavedUnrolling4PiS_i
        .type           _Z27reduceInterleavedUnrolling4PiS_i,@function
        .size           _Z27reduceInterleavedUnrolling4PiS_i,(.L_x_52 - _Z27reduceInterleavedUnrolling4PiS_i)
        .other          _Z27reduceInterleavedUnrolling4PiS_i,@"STO_CUDA_ENTRY STV_DEFAULT"
_Z27reduceInterleavedUnrolling4PiS_i:
.text._Z27reduceInterleavedUnrolling4PiS_i:
        /* <DEDUP_REMOVED lines=12> */
[----:B------:R-:W1:Y:S01]  /*00c0*/  LDCU.64 UR4, c[0x0][0x358] ;  /* 0x00006b00ff0477ac */ /* 0x000e620008000a00 */
[----:B------:R-:W-:-:S05]  /*00d0*/  IMAD R8, R3, -0x2, R6 ;  /* 0xfffffffe03087824 */ /* 0x000fca00078e0206 */
[----:B------:R-:W-:Y:S01]  /*00e0*/  IADD3 R11, PT, PT, R3, R8, RZ ;  /* 0x00000008030b7210 */ /* 0x000fe20007ffe0ff */
[----:B------:R-:W2:Y:S01]  /*00f0*/  LDC.64 R16, c[0x0][0x380] ;  /* 0x0000e000ff107b82 */ /* 0x000ea20000000a00 */
[----:B0-----:R-:W-:-:S04]  /*0100*/  IMAD.WIDE.U32 R8, R8, 0x4, R12 ;  /* 0x0000000408087825 */ /* 0x001fc800078e000c */
[--C-:B------:R-:W-:Y:S02]  /*0110*/  IMAD.WIDE.U32 R10, R11, 0x4, R12.reuse ;  /* 0x000000040b0a7825 */ /* 0x100fe400078e000c */
[----:B-1----:R-:W3:Y:S02]  /*0120*/  LDG.E R9, desc[UR4][R8.64] ;  /* 0x0000000408097981 */ /* 0x002ee4000c1e1900 */
[--C-:B------:R-:W-:Y:S02]  /*0130*/  IMAD.WIDE.U32 R4, R4, 0x4, R12.reuse ;  /* 0x0000000404047825 */ /* 0x100fe400078e000c */
[----:B------:R-:W3:Y:S02]  /*0140*/  LDG.E R10, desc[UR4][R10.64] ;  /* 0x000000040a0a7981 */ /* 0x000ee4000c1e1900 */
[----:B------:R-:W-:Y:S02]  /*0150*/  IMAD.WIDE.U32 R12, R6, 0x4, R12 ;  /* 0x00000004060c7825 */ /* 0x000fe400078e000c */
[----:B------:R-:W3:Y:S04]  /*0160*/  LDG.E R6, desc[UR4][R4.64] ;  /* 0x0000000404067981 */ /* 0x000ee8000c1e1900 */
[----:B------:R-:W4:Y:S01]  /*0170*/  LDG.E R12, desc[UR4][R12.64] ;  /* 0x000000040c0c7981 */ /* 0x000f22000c1e1900 */
[----:B------:R-:W-:-:S02]  /*0180*/  ISETP.GE.U32.AND P0, PT, R3, 0x2, PT ;  /* 0x000000020300780c */ /* 0x000fc40003f06070 */
[----:B---3--:R-:W-:-:S05]  /*0190*/  IADD3 R15, PT, PT, R10, R9, R6 ;  /* 0x000000090a0f7210 */ /* 0x008fca0007ffe006 */
[----:B----4-:R-:W-:Y:S01]  /*01a0*/  IMAD.IADD R15, R12, 0x1, R15 ;  /* 0x000000010c0f7824 */ /* 0x010fe200078e020f */
[----:B--2---:R-:W-:-:S04]  /*01b0*/  LEA R6, P1, R7, R16, 0x2 ;  /* 0x0000001007067211 */ /* 0x004fc800078210ff */
[----:B------:R0:W-:Y:S01]  /*01c0*/  STG.E desc[UR4][R4.64], R15 ;  /* 0x0000000f04007986 */ /* 0x0001e2000c101904 */
[----:B------:R-:W-:Y:S01]  /*01d0*/  LEA.HI.X R7, R7, R17, RZ, 0x2, P1 ;  /* 0x0000001107077211 */ /* 0x000fe200008f14ff */
[----:B------:R-:W-:Y:S06]  /*01e0*/  BAR.SYNC.DEFER_BLOCKING 0x0 ;  /* 0x0000000000007b1d */ /* 0x000fec0000010000 */
[----:B------:R-:W-:Y:S05]  /*01f0*/  @!P0 BRA `(.L_x_19) ;  /* 0x00000000003c8947 */ /* 0x000fea0003800000 */
[----:B0-----:R-:W-:-:S07]  /*0200*/  IMAD.WIDE.U32 R4, R2, 0x4, R6 ;  /* 0x0000000402047825 */ /* 0x001fce00078e0006 */
.L_x_22:
        /* <DEDUP_REMOVED lines=9> */
.L_x_21:
[----:B------:R-:W-:Y:S05]  /*02a0*/  BSYNC.RECONVERGENT B0 ;  /* 0x0000000000007941 */ /* 0x000fea0003800200 */
.L_x_20:
[----:B------:R-:W-:Y:S01]  /*02b0*/  BAR.SYNC.DEFER_BLOCKING 0x0 ;  /* 0x0000000000007b1d */ /* 0x000fe20000010000 */
[----:B------:R-:W-:Y:S01]  /*02c0*/  ISETP.GT.U32.AND P0, PT, R3, 0x3, PT ;  /* 0x000000030300780c */ /* 0x000fe20003f04070 */
[----:B------:R-:W-:-:S12]  /*02d0*/  IMAD.MOV.U32 R3, RZ, RZ, R13 ;  /* 0x000000ffff037224 */ /* 0x000fd800078e000d */
[----:B------:R-:W-:Y:S05]  /*02e0*/  @P0 BRA `(.L_x_22) ;  /* 0xfffffffc00c80947 */ /* 0x000fea000383ffff */
.L_x_19:
[----:B------:R-:W-:-:S13]  /*02f0*/  ISETP.NE.AND P0, PT, R2, RZ, PT ;  /* 0x000000ff0200720c */ /* 0x000fda0003f05270 */
[----:B------:R-:W-:Y:S05]  /*0300*/  @P0 EXIT ;  /* 0x000000000000094d */ /* 0x000fea0003800000 */
[----:B------:R-:W2:Y:S01]  /*0310*/  LDG.E R7, desc[UR4][R6.64] ;  /* 0x0000000406077981 */ /* 0x000ea2000c1e1900 */
[----:B------:R-:W1:Y:S02]  /*0320*/  LDC.64 R2, c[0x0][0x388] ;  /* 0x0000e200ff027b82 */ /* 0x000e640000000a00 */
[----:B-1----:R-:W-:-:S05]  /*0330*/  IMAD.WIDE.U32 R2, R0, 0x4, R2 ;  /* 0x0000000400027825 */ /* 0x002fca00078e0002 */
[----:B--2---:R-:W-:Y:S01]  /*0340*/  STG.E desc[UR4][R2.64], R7 ;  /* 0x0000000702007986 */ /* 0x004fe2000c101904 */
[----:B------:R-:W-:Y:S05]  /*0350*/  EXIT ;  /* 0x000000000000794d */ /* 0x000fea0003800000 */
.L_x_23:
        /* <DEDUP_REMOVED lines=10> */
.L_x_52:


//--------------------- .text._Z27reduceInterleavedUnrolling2PiS_i --------------------------
	.section	.text._Z27reduceInterleavedUnrolling2PiS_i,"ax",@progbits
	.align	128
        .global         _Z27reduceInterleavedUnrolling2PiS_i
        .type           _Z27reduceInterleavedUnrolling2PiS_i,@function
        .size           _Z27reduceInterleavedUnrolling2PiS_i,(.L_x_53 - _Z27reduceInterleavedUnrolling2PiS_i)
        .other          _Z27reduceInterleavedUnrolling2PiS_i,@"STO_CUDA_ENTRY STV_DEFAULT"
_Z27reduceInterleavedUnrolling2PiS_i:
.text._Z27reduceInterleavedUnrolling2PiS_i:
[----:B------:R-:W-:Y:S01]  /*0000*/  LDC R1, c[0x0][0x37c] ;  /* 0x0000df00ff017b82 */ /* 0x000fe20000000800 */
[----:B------:R-:W0:Y:S01]  /*0010*/  S2R R0, SR_CTAID.X ;  /* 0x0000000000007919 */ /* 0x000e220000002500 */
[----:B------:R-:W1:Y:S01]  /*0020*/  LDCU UR4, c[0x0][0x360] ;  /* 0x00006c00ff0477ac */ /* 0x000e620008000800 */
[----:B------:R-:W2:Y:S01]  /*0030*/  S2R R10, SR_TID.X ;  /* 0x00000000000a7919 */ /* 0x000ea20000002100 */
[----:B------:R-:W3:Y:S01]  /*0040*/  LDCU UR5, c[0x0][0x390] ;  /* 0x00007200ff0577ac */ /* 0x000ee20008000800 */
[----:B-1----:R-:W-:Y:S01]  /*0050*/  MOV R8, UR4 ;  /* 0x0000000400087c02 */ /* 0x002fe20008000f00 */
[----:B0-----:R-:W-:-:S04]  /*0060*/  IMAD R2, R0, UR4, RZ ;  /* 0x0000000400027c24 */ /* 0x001fc8000f8e02ff */
[----:B------:R-:W-:-:S05]  /*0070*/  IMAD.SHL.U32 R3, R2, 0x2, RZ ;  /* 0x0000000202037824 */ /* 0x000fca00078e00ff */
[----:B--2---:R-:W-:-:S05]  /*0080*/  IADD3 R9, PT, PT, R3, R10, RZ ;  /* 0x0000000a03097210 */ /* 0x004fca0007ffe0ff */
[----:B------:R-:W-:-:S05]  /*0090*/  VIADD R5, R9, UR4 ;  /* 0x0000000409057c36 */ /* 0x000fca0008000000 */
[----:B---3--:R-:W-:-:S13]  /*00a0*/  ISETP.GE.U32.AND P0, PT, R5, UR5, PT ;  /* 0x0000000505007c0c */ /* 0x008fda000bf06070 */
[----:B------:R-:W-:Y:S05]  /*00b0*/  @P0 EXIT ;  /* 0x000000000000094d */ /* 0x000fea0003800000 */
[----:B------:R-:W0:Y:S01]  /*00c0*/  LDC.64 R6, c[0x0][0x380] ;  /* 0x0000e000ff067b82 */ /* 0x000e220000000a00 */
[----:B------:R-:W1:Y:S07]  /*00d0*/  LDCU.64 UR4, c[0x0][0x358] ;  /* 0x00006b00ff0477ac */ /* 0x000e6e0008000a00 */
[----:B------:R-:W2:Y:S01]  /*00e0*/  LDC.64 R12, c[0x0][0x380] ;  /* 0x0000e000ff0c7b82 */ /* 0x000ea20000000a00 */
[----:B0-----:R-:W-:-:S04]  /*00f0*/  IMAD.WIDE.U32 R4, R5, 0x4, R6 ;  /* 0x0000000405047825 */ /* 0x001fc800078e0006 */
[----:B------:R-:W-:Y:S02]  /*0100*/  IMAD.WIDE.U32 R6, R9, 0x4, R6 ;  /* 0x0000000409067825 */ /* 0x000fe400078e0006 */
[----:B-1----:R-:W3:Y:S04]  /*0110*/  LDG.E R4, desc[UR4][R4.64] ;  /* 0x0000000404047981 */ /* 0x002ee8000c1e1900 */
[----:B------:R-:W3:Y:S01]  /*0120*/  LDG.E R9, desc[UR4][R6.64] ;  /* 0x0000000406097981 */ /* 0x000ee2000c1e1900 */
[----:B------:R-:W-:Y:S02]  /*0130*/  ISETP.GE.U32.AND P0, PT, R8, 0x2, PT ;  /* 0x000000020800780c */ /* 0x000fe40003f06070 */
[----:B--2---:R-:W-:-:S04]  /*0140*/  LEA R2, P1, R3, R12, 0x2 ;  /* 0x0000000c03027211 */ /* 0x004fc800078210ff */
[----:B------:R-:W-:Y:S01]  /*0150*/  LEA.HI.X R3, R3, R13, RZ, 0x2, P1 ;  /* 0x0000000d03037211 */ /* 0x000fe200008f14ff */
[----:B---3--:R-:W-:-:S05]  /*0160*/  IMAD.IADD R9, R4, 0x1, R9 ;  /* 0x0000000104097824 */ /* 0x008fca00078e0209 */
[----:B------:R0:W-:Y:S01]  /*0170*/  STG.E desc[UR4][R6.64], R9 ;  /* 0x0000000906007986 */ /* 0x0001e2000c101904 */
[----:B------:R-:W-:Y:S06]  /*0180*/  BAR.SYNC.DEFER_BLOCKING 0x0 ;  /* 0x0000000000007b1d */ /* 0x000fec0000010000 */
[----:B------:R-:W-:Y:S05]  /*0190*/  @!P0 BRA `(.L_x_24) ;  /* 0x00000000003c8947 */ /* 0x000fea0003800000 */
[----:B------:R-:W-:-:S07]  /*01a0*/  IMAD.WIDE.U32 R4, R10, 0x4, R2 ;  /* 0x000000040a047825 */ /* 0x000fce00078e0002 */
.L_x_27:
        /* <DEDUP_REMOVED lines=9> */
.L_x_26:
[----:B------:R-:W-:Y:S05]  /*0240*/  BSYNC.RECONVERGENT B0 ;  /* 0x0000000000007941 */ /* 0x000fea0003800200 */
.L_x_25:
[----:B------:R-:W-:Y:S01]  /*0250*/  BAR.SYNC.DEFER_BLOCKING 0x0 ;  /* 0x0000000000007b1d */ /* 0x000fe20000010000 */
[----:B------:R-:W-:Y:S01]  /*0260*/  ISETP.GT.U32.AND P0, PT, R8, 0x3, PT ;  /* 0x000000030800780c */ /* 0x000fe20003f04070 */
[----:B------:R-:W-:-:S12]  /*0270*/  IMAD.MOV.U32 R8, RZ, RZ, R11 ;  /* 0x000000ffff087224 */ /* 0x000fd800078e000b */
[----:B------:R-:W-:Y:S05]  /*0280*/  @P0 BRA `(.L_x_27) ;  /* 0xfffffffc00c80947 */ /* 0x000fea000383ffff */
.L_x_24:
[----:B------:R-:W-:-:S13]  /*0290*/  ISETP.NE.AND P0, PT, R10, RZ, PT ;  /* 0x000000ff0a00720c */ /* 0x000fda0003f05270 */
[----:B------:R-:W-:Y:S05]  /*02a0*/  @P0 EXIT ;  /* 0x000000000000094d */ /* 0x000fea0003800000 */
[----:B------:R-:W2:Y:S01]  /*02b0*/  LDG.E R3, desc[UR4][R2.64] ;  /* 0x0000000402037981 */ /* 0x000ea2000c1e1900 */
[----:B-1----:R-:W1:Y:S02]  /*02c0*/  LDC.64 R4, c[0x0][0x388] ;  /* 0x0000e200ff047b82 */ /* 0x002e640000000a00 */
[----:B-1----:R-:W-:-:S05]  /*02d0*/  IMAD.WIDE.U32 R4, R0, 0x4, R4 ;  /* 0x0000000400047825 */ /* 0x002fca00078e0004 */
[----:B--2---:R-:W-:Y:S01]  /*02e0*/  STG.E desc[UR4][R4.64], R3 ;  /* 0x0000000304007986 */ /* 0x004fe2000c101904 */
[----:B------:R-:W-:Y:S05]  /*02f0*/  EXIT ;  /* 0x000000000000794d */ /* 0x000fea0003800000 */
.L_x_28:
        /* <DEDUP_REMOVED lines=16> */
.L_x_53:


//--------------------- .text._Z17reduceInterleavedPiS_i --------------------------
	.section	.text._Z17reduceInterleavedPiS_i,"ax",@progbits
	.align	128
        .global         _Z17reduceInterleavedPiS_i
        .type           _Z17reduceInterleavedPiS_i,@function
        .size           _Z17reduceInterleavedPiS_i,(.L_x_54 - _Z17reduceInterleavedPiS_i)
        .other          _Z17reduceInterleavedPiS_i,@"STO_CUDA_ENTRY STV_DEFAULT"
_Z17reduceInterleavedPiS_i:
.text._Z17reduceInterleavedPiS_i:
[----:B------:R-:W-:Y:S01]  /*0000*/  LDC R1, c[0x0][0x37c] ;  /* 0x0000df00ff017b82 */ /* 0x000fe20000000800 */
[----:B------:R-:W0:Y:S01]  /*0010*/  S2R R11, SR_CTAID.X ;  /* 0x00000000000b7919 */ /* 0x000e220000002500 */
[----:B------:R-:W0:Y:S06]  /*0020*/  LDCU UR4, c[0x0][0x360] ;  /* 0x00006c00ff0477ac */ /* 0x000e2c0008000800 */
[----:B------:R-:W1:Y:S01]  /*0030*/  LDC.64 R2, c[0x0][0x380] ;  /* 0x0000e000ff027b82 */ /* 0x000e620000000a00 */
[----:B------:R-:W2:Y:S01]  /*0040*/  S2R R8, SR_TID.X ;  /* 0x0000000000087919 */ /* 0x000ea20000002100 */
[----:B------:R-:W3:Y:S01]  /*0050*/  LDCU UR5, c[0x0][0x390] ;  /* 0x00007200ff0577ac */ /* 0x000ee20008000800 */
[----:B0-----:R-:W-:-:S04]  /*0060*/  IMAD R5, R11, UR4, RZ ;  /* 0x000000040b057c24 */ /* 0x001fc8000f8e02ff */
[----:B--2---:R-:W-:-:S05]  /*0070*/  IMAD.IADD R0, R5, 0x1, R8 ;  /* 0x0000000105007824 */ /* 0x004fca00078e0208 */
[----:B---3--:R-:W-:Y:S01]  /*0080*/  ISETP.GE.U32.AND P0, PT, R0, UR5, PT ;  /* 0x0000000500007c0c */ /* 0x008fe2000bf06070 */
[----:B------:R-:W-:-:S12]  /*0090*/  IMAD.U32 R0, RZ, RZ, UR4 ;  /* 0x00000004ff007e24 */ /* 0x000fd8000f8e00ff */
[----:B-1----:R-:W-:Y:S05]  /*00a0*/  @P0 EXIT ;  /* 0x000000000000094d */ /* 0x002fea0003800000 */
[----:B------:R-:W-:Y:S01]  /*00b0*/  ISETP.GE.U32.AND P0, PT, R0, 0x2, PT ;  /* 0x000000020000780c */ /* 0x000fe20003f06070 */
[----:B------:R-:W0:Y:S01]  /*00c0*/  LDCU.64 UR4, c[0x0][0x358] ;  /* 0x00006b00ff0477ac */ /* 0x000e220008000a00 */
[----:B------:R-:W-:-:S11]  /*00d0*/  IMAD.WIDE.U32 R2, R5, 0x4, R2 ;  /* 0x0000000405027825 */ /* 0x000fd600078e0002 */
[----:B------:R-:W-:Y:S05]  /*00e0*/  @!P0 BRA `(.L_x_29) ;  /* 0x00000000003c8947 */ /* 0x000fea0003800000 */
[----:B------:R-:W-:-:S07]  /*00f0*/  IMAD.WIDE.U32 R4, R8, 0x4, R2 ;  /* 0x0000000408047825 */ /* 0x000fce00078e0002 */
.L_x_32:
[----:B------:R-:W-:Y:S01]  /*0100*/  SHF.R.U32.HI R13, RZ, 0x1, R0 ;  /* 0x00000001ff0d7819 */ /* 0x000fe20000011600 */
[----:B------:R-:W-:Y:S03]  /*0110*/  BSSY.RECONVERGENT B0, `(.L_x_30) ;  /* 0x0000008000007945 */ /* 0x000fe60003800200 */
[----:B------:R-:W-:-:S13]  /*0120*/  ISETP.GE.U32.AND P0, PT, R8, R13, PT ;  /* 0x0000000d0800720c */ /* 0x000fda0003f06070 */
[----:B-1----:R-:W-:Y:S05]  /*0130*/  @P0 BRA `(.L_x_31) ;  /* 0x0000000000140947 */ /* 0x002fea0003800000 */
[----:B------:R-:W-:Y:S01]  /*0140*/  IMAD.WIDE.U32 R6, R13, 0x4, R4 ;  /* 0x000000040d067825 */ /* 0x000fe200078e0004 */
[----:B0-----:R-:W2:Y:S05]  /*0150*/  LDG.E R9, desc[UR4][R4.64] ;  /* 0x0000000404097981 */ /* 0x001eaa000c1e1900 */
[----:B------:R-:W2:Y:S02]  /*0160*/  LDG.E R6, desc[UR4][R6.64] ;  /* 0x0000000406067981 */ /* 0x000ea4000c1e1900 */
[----:B--2---:R-:W-:-:S05]  /*0170*/  IADD3 R9, PT, PT, R6, R9, RZ ;  /* 0x0000000906097210 */ /* 0x004fca0007ffe0ff */
[----:B------:R1:W-:Y:S02]  /*0180*/  STG.E desc[UR4][R4.64], R9 ;  /* 0x0000000904007986 */ /* 0x0003e4000c101904 */
.L_x_31:
[----:B0-----:R-:W-:Y:S05]  /*0190*/  BSYNC.RECONVERGENT B0 ;  /* 0x0000000000007941 */ /* 0x001fea0003800200 */
.L_x_30:
[----:B------:R-:W-:Y:S01]  /*01a0*/  BAR.SYNC.DEFER_BLOCKING 0x0 ;  /* 0x0000000000007b1d */ /* 0x000fe20000010000 */
[----:B------:R-:W-:Y:S02]  /*01b0*/  ISETP.GT.U32.AND P0, PT, R0, 0x3, PT ;  /* 0x000000030000780c */ /* 0x000fe40003f04070 */
[----:B------:R-:W-:-:S11]  /*01c0*/  MOV R0, R13 ;  /* 0x0000000d00007202 */ /* 0x000fd60000000f00 */
[----:B------:R-:W-:Y:S05]  /*01d0*/  @P0 BRA `(.L_x_32) ;  /* 0xfffffffc00c80947 */ /* 0x000fea000383ffff */
.L_x_29:
[----:B------:R-:W-:-:S13]  /*01e0*/  ISETP.NE.AND P0, PT, R8, RZ, PT ;  /* 0x000000ff0800720c */ /* 0x000fda0003f05270 */
[----:B0-----:R-:W-:Y:S05]  /*01f0*/  @P0 EXIT ;  /* 0x000000000000094d */ /* 0x001fea0003800000 */
[----:B------:R-:W2:Y:S01]  /*0200*/  LDG.E R3, desc[UR4][R2.64] ;  /* 0x0000000402037981 */ /* 0x000ea2000c1e1900 */
[----:B-1----:R-:W0:Y:S02]  /*0210*/  LDC.64 R4, c[0x0][0x388] ;  /* 0x0000e200ff047b82 */ /* 0x002e240000000a00 */
[----:B0-----:R-:W-:-:S05]  /*0220*/  IMAD.WIDE.U32 R4, R11, 0x4, R4 ;  /* 0x000000040b047825 */ /* 0x001fca00078e0004 */
[----:B--2---:R-:W-:Y:S01]  /*0230*/  STG.E desc[UR4][R4.64], R3 ;  /* 0x0000000304007986 */ /* 0x004fe2000c101904 */
[----:B------:R-:W-:Y:S05]  /*0240*/  EXIT ;  /* 0x000000000000794d */ /* 0x000fea0003800000 */
.L_x_33:
        /* <DEDUP_REMOVED lines=11> */
.L_x_54:


//--------------------- .text._Z20reduceNeighboredLessPiS_i --------------------------
	.section	.text._Z20reduceNeighboredLessPiS_i,"ax",@progbits
	.align	128
        .global         _Z20reduceNeighboredLessPiS_i
        .type           _Z20reduceNeighboredLessPiS_i,@function
        .size           _Z20reduceNeighboredLessPiS_i,(.L_x_55 - _Z20reduceNeighboredLessPiS_i)
        .other          _Z20reduceNeighboredLessPiS_i,@"STO_CUDA_ENTRY STV_DEFAULT"
_Z20reduceNeighboredLessPiS_i:
.text._Z20reduceNeighboredLessPiS_i:
[----:B------:R-:W-:Y:S01]  /*0000*/  LDC R1, c[0x0][0x37c] ;  /* 0x0000df00ff017b82 */ /* 0x000fe20000000800 */
[----:B------:R-:W0:Y:S01]  /*0010*/  S2R R11, SR_CTAID.X ;  /* 0x00000000000b7919 */ /* 0x000e220000002500 */
[----:B------:R-:W0:Y:S01]  /*0020*/  LDCU UR6, c[0x0][0x360] ;  /* 0x00006c00ff0677ac */ /* 0x000e220008000800 */
[----:B------:R-:W1:Y:S01]  /*0030*/  S2R R0, SR_TID.X ;  /* 0x0000000000007919 */ /* 0x000e620000002100 */
[----:B------:R-:W2:Y:S01]  /*0040*/  LDCU UR4, c[0x0][0x390] ;  /* 0x00007200ff0477ac */ /* 0x000ea20008000800 */
[----:B0-----:R-:W-:-:S05]  /*0050*/  IMAD R5, R11, UR6, RZ ;  /* 0x000000060b057c24 */ /* 0x001fca000f8e02ff */
[----:B-1----:R-:W-:-:S04]  /*0060*/  IADD3 R2, PT, PT, R5, R0, RZ ;  /* 0x0000000005027210 */ /* 0x002fc80007ffe0ff */
[----:B--2---:R-:W-:Y:S02]  /*0070*/  ISETP.GE.U32.AND P0, PT, R2, UR4, PT ;  /* 0x0000000402007c0c */ /* 0x004fe4000bf06070 */
[----:B------:R-:W0:Y:S11]  /*0080*/  LDC.64 R2, c[0x0][0x380] ;  /* 0x0000e000ff027b82 */ /* 0x000e360000000a00 */
[----:B------:R-:W-:Y:S05]  /*0090*/  @P0 EXIT ;  /* 0x000000000000094d */ /* 0x000fea0003800000 */
[----:B------:R-:W-:Y:S01]  /*00a0*/  UISETP.GE.U32.AND UP0, UPT, UR6, 0x2, UPT ;  /* 0x000000020600788c */ /* 0x000fe2000bf06070 */
[----:B0-----:R-:W-:Y:S01]  /*00b0*/  IMAD.WIDE.U32 R2, R5, 0x4, R2 ;  /* 0x0000000405027825 */ /* 0x001fe200078e0002 */
[----:B------:R-:W0:Y:S07]  /*00c0*/  LDCU.64 UR8, c[0x0][0x358] ;  /* 0x00006b00ff0877ac */ /* 0x000e2e0008000a00 */
[----:B------:R-:W-:Y:S05]  /*00d0*/  BRA.U !UP0, `(.L_x_34) ;  /* 0x0000000108487547 */ /* 0x000fea000b800000 */
[----:B------:R-:W-:-:S05]  /*00e0*/  UMOV UR4, 0x1 ;  /* 0x0000000100047882 */ /* 0x000fca0000000000 */
.L_x_37:
[----:B------:R-:W-:Y:S01]  /*00f0*/  USHF.L.U32 UR5, UR4, 0x1, URZ ;  /* 0x0000000104057899 */ /* 0x000fe200080006ff */
[----:B------:R-:W-:Y:S05]  /*0100*/  BSSY.RECONVERGENT B0, `(.L_x_35) ;  /* 0x000000b000007945 */ /* 0x000fea0003800200 */
[----:B-1----:R-:W-:-:S05]  /*0110*/  IMAD R7, R0, UR5, RZ ;  /* 0x0000000500077c24 */ /* 0x002fca000f8e02ff */
[----:B------:R-:W-:-:S13]  /*0120*/  ISETP.GE.U32.AND P0, PT, R7, UR6, PT ;  /* 0x0000000607007c0c */ /* 0x000fda000bf06070 */
[----:B------:R-:W-:Y:S05]  /*0130*/  @P0 BRA `(.L_x_36) ;  /* 0x00000000001c0947 */ /* 0x000fea0003800000 */
[C---:B------:R-:W-:Y:S01]  /*0140*/  IADD3 R5, PT, PT, R7.reuse, UR4, RZ ;  /* 0x0000000407057c10 */ /* 0x040fe2000fffe0ff */
[----:B------:R-:W-:-:S04]  /*0150*/  IMAD.WIDE.U32 R6, R7, 0x4, R2 ;  /* 0x0000000407067825 */ /* 0x000fc800078e0002 */
[----:B------:R-:W-:Y:S01]  /*0160*/  IMAD.WIDE.U32 R4, R5, 0x4, R2 ;  /* 0x0000000405047825 */ /* 0x000fe200078e0002 */
[----:B0-----:R-:W2:Y:S05]  /*0170*/  LDG.E R9, desc[UR8][R6.64] ;  /* 0x0000000806097981 */ /* 0x001eaa000c1e1900 */
[----:B------:R-:W2:Y:S02]  /*0180*/  LDG.E R4, desc[UR8][R4.64] ;  /* 0x0000000804047981 */ /* 0x000ea4000c1e1900 */
[----:B--2---:R-:W-:-:S05]  /*0190*/  IADD3 R9, PT, PT, R4, R9, RZ ;  /* 0x0000000904097210 */ /* 0x004fca0007ffe0ff */
[----:B------:R1:W-:Y:S02]  /*01a0*/  STG.E desc[UR8][R6.64], R9 ;  /* 0x0000000906007986 */ /* 0x0003e4000c101908 */
.L_x_36:
[----:B0-----:R-:W-:Y:S05]  /*01b0*/  BSYNC.RECONVERGENT B0 ;  /* 0x0000000000007941 */ /* 0x001fea0003800200 */
.L_x_35:
[----:B------:R-:W-:Y:S01]  /*01c0*/  BAR.SYNC.DEFER_BLOCKING 0x0 ;  /* 0x0000000000007b1d */ /* 0x000fe20000010000 */
[----:B------:R-:W-:-:S05]  /*01d0*/  UISETP.GE.U32.AND UP0, UPT, UR5, UR6, UPT ;  /* 0x000000060500728c */ /* 0x000fca000bf06070 */
[----:B------:R-:W-:-:S04]  /*01e0*/  UMOV UR4, UR5 ;  /* 0x0000000500047c82 */ /* 0x000fc80008000000 */
[----:B------:R-:W-:Y:S05]  /*01f0*/  BRA.U !UP0, `(.L_x_37) ;  /* 0xfffffffd08bc7547 */ /* 0x000fea000b83ffff */
.L_x_34:
[----:B------:R-:W-:-:S13]  /*0200*/  ISETP.NE.AND P0, PT, R0, RZ, PT ;  /* 0x000000ff0000720c */ /* 0x000fda0003f05270 */
[----:B0-----:R-:W-:Y:S05]  /*0210*/  @P0 EXIT ;  /* 0x000000000000094d */ /* 0x001fea0003800000 */
[----:B------:R-:W2:Y:S01]  /*0220*/  LDG.E R3, desc[UR8][R2.64] ;  /* 0x0000000802037981 */ /* 0x000ea2000c1e1900 */
[----:B------:R-:W0:Y:S02]  /*0230*/  LDC.64 R4, c[0x0][0x388] ;  /* 0x0000e200ff047b82 */ /* 0x000e240000000a00 */
[----:B0-----:R-:W-:-:S05]  /*0240*/  IMAD.WIDE.U32 R4, R11, 0x4, R4 ;  /* 0x000000040b047825 */ /* 0x001fca00078e0004 */
[----:B--2---:R-:W-:Y:S01]  /*0250*/  STG.E desc[UR8][R4.64], R3 ;  /* 0x0000000304007986 */ /* 0x004fe2000c101908 */
[----:B------:R-:W-:Y:S05]  /*0260*/  EXIT ;  /* 0x000000000000794d */ /* 0x000fea0003800000 */
.L_x_38:
        /* <DEDUP_REMOVED lines=9> */
.L_x_55:


//--------------------- .text._Z16reduceNeighboredPiS_i --------------------------
	.section	.text._Z16reduceNeighboredPiS_i,"ax",@progbits
	.align	128
        .global         _Z16reduceNeighboredPiS_i
        .type           _Z16reduceNeighboredPiS_i,@function
        .size           _Z16reduceNeighboredPiS_i,(.L_x_56 - _Z16reduceNeighboredPiS_i)
        .other          _Z16reduceNeighboredPiS_i,@"STO_CUDA_ENTRY STV_DEFAULT"
_Z16reduceNeighboredPiS_i:
.text._Z16reduceNeighboredPiS_i:
[----:B------:R-:W-:Y:S01]  /*0000*/  LDC R1, c[0x0][0x37c] ;  /* 0x0000df00ff017b82 */ /* 0x000fe20000000800 */
[----:B------:R-:W0:Y:S01]  /*0010*/  S2R R13, SR_CTAID.X ;  /* 0x00000000000d7919 */ /* 0x000e220000002500 */
[----:B------:R-:W0:Y:S06]  /*0020*/  LDCU UR4, c[0x0][0x360] ;  /* 0x00006c00ff0477ac */ /* 0x000e2c0008000800 */
[----:B------:R-:W1:Y:S01]  /*0030*/  LDC.64 R2, c[0x0][0x380] ;  /* 0x0000e000ff027b82 */ /* 0x000e620000000a00 */
[----:B------:R-:W2:Y:S01]  /*0040*/  S2R R11, SR_TID.X ;  /* 0x00000000000b7919 */ /* 0x000ea20000002100 */
[----:B------:R-:W3:Y:S01]  /*0050*/  LDCU UR5, c[0x0][0x390] ;  /* 0x00007200ff0577ac */ /* 0x000ee20008000800 */
[----:B0-----:R-:W-:-:S05]  /*0060*/  IMAD R5, R13, UR4, RZ ;  /* 0x000000040d057c24 */ /* 0x001fca000f8e02ff */
[----:B--2---:R-:W-:-:S04]  /*0070*/  IADD3 R0, PT, PT, R5, R11, RZ ;  /* 0x0000000b05007210 */ /* 0x004fc80007ffe0ff */
[----:B---3--:R-:W-:-:S13]  /*0080*/  ISETP.GE.U32.AND P0, PT, R0, UR5, PT ;  /* 0x0000000500007c0c */ /* 0x008fda000bf06070 */
[----:B-1----:R-:W-:Y:S05]  /*0090*/  @P0 EXIT ;  /* 0x000000000000094d */ /* 0x002fea0003800000 */
[----:B------:R-:W-:Y:S01]  /*00a0*/  UISETP.GE.U32.AND UP0, UPT, UR4, 0x2, UPT ;  /* 0x000000020400788c */ /* 0x000fe2000bf06070 */
[----:B------:R-:W-:Y:S01]  /*00b0*/  IMAD.WIDE.U32 R2, R5, 0x4, R2 ;  /* 0x0000000405027825 */ /* 0x000fe200078e0002 */
[----:B------:R-:W0:Y:S07]  /*00c0*/  LDCU.64 UR6, c[0x0][0x358] ;  /* 0x00006b00ff0677ac */ /* 0x000e2e0008000a00 */
[----:B------:R-:W-:Y:S05]  /*00d0*/  BRA.U !UP0, `(.L_x_39) ;  /* 0x0000000108447547 */ /* 0x000fea000b800000 */
[----:B------:R-:W-:Y:S02]  /*00e0*/  HFMA2 R7, -RZ, RZ, 0, 5.9604644775390625e-08 ;  /* 0x00000001ff077431 */ /* 0x000fe400000001ff */
[----:B------:R-:W-:-:S07]  /*00f0*/  IMAD.WIDE.U32 R4, R11, 0x4, R2 ;  /* 0x000000040b047825 */ /* 0x000fce00078e0002 */
.L_x_42:
[----:B------:R-:W-:Y:S01]  /*0100*/  SHF.L.U32 R8, R7, 0x1, RZ ;  /* 0x0000000107087819 */ /* 0x000fe200000006ff */
[----:B------:R-:W-:Y:S04]  /*0110*/  BSSY.RECONVERGENT B0, `(.L_x_40) ;  /* 0x0000009000007945 */ /* 0x000fe80003800200 */
[----:B------:R-:W-:-:S05]  /*0120*/  VIADD R0, R8, 0xffffffff ;  /* 0xffffffff08007836 */ /* 0x000fca0000000000 */
[----:B------:R-:W-:-:S13]  /*0130*/  LOP3.LUT P0, RZ, R0, R11, RZ, 0xc0, !PT ;  /* 0x0000000b00ff7212 */ /* 0x000fda000780c0ff */
[----:B-1----:R-:W-:Y:S05]  /*0140*/  @P0 BRA `(.L_x_41) ;  /* 0x0000000000140947 */ /* 0x002fea0003800000 */
[----:B------:R-:W-:Y:S01]  /*0150*/  IMAD.WIDE R6, R7, 0x4, R4 ;  /* 0x0000000407067825 */ /* 0x000fe200078e0204 */
[----:B0-----:R-:W2:Y:S05]  /*0160*/  LDG.E R9, desc[UR6][R4.64] ;  /* 0x0000000604097981 */ /* 0x001eaa000c1e1900 */
[----:B------:R-:W2:Y:S02]  /*0170*/  LDG.E R6, desc[UR6][R6.64] ;  /* 0x0000000606067981 */ /* 0x000ea4000c1e1900 */
[----:B--2---:R-:W-:-:S05]  /*0180*/  IADD3 R9, PT, PT, R6, R9, RZ ;  /* 0x0000000906097210 */ /* 0x004fca0007ffe0ff */
[----:B------:R1:W-:Y:S02]  /*0190*/  STG.E desc[UR6][R4.64], R9 ;  /* 0x0000000904007986 */ /* 0x0003e4000c101906 */
.L_x_41:
[----:B0-----:R-:W-:Y:S05]  /*01a0*/  BSYNC.RECONVERGENT B0 ;  /* 0x0000000000007941 */ /* 0x001fea0003800200 */
.L_x_40:
[----:B------:R-:W-:Y:S01]  /*01b0*/  BAR.SYNC.DEFER_BLOCKING 0x0 ;  /* 0x0000000000007b1d */ /* 0x000fe20000010000 */
[----:B------:R-:W-:Y:S01]  /*01c0*/  ISETP.GE.U32.AND P0, PT, R8, UR4, PT ;  /* 0x0000000408007c0c */ /* 0x000fe2000bf06070 */
[----:B------:R-:W-:-:S12]  /*01d0*/  IMAD.MOV.U32 R7, RZ, RZ, R8 ;  /* 0x000000ffff077224 */ /* 0x000fd800078e0008 */
[----:B------:R-:W-:Y:S05]  /*01e0*/  @!P0 BRA `(.L_x_42) ;  /* 0xfffffffc00c48947 */ /* 0x000fea000383ffff */
.L_x_39:
[----:B------:R-:W-:-:S13]  /*01f0*/  ISETP.NE.AND P0, PT, R11, RZ, PT ;  /* 0x000000ff0b00720c */ /* 0x000fda0003f05270 */
[----:B0-----:R-:W-:Y:S05]  /*0200*/  @P0 EXIT ;  /* 0x000000000000094d */ /* 0x001fea0003800000 */
[----:B------:R-:W2:Y:S01]  /*0210*/  LDG.E R3, desc[UR6][R2.64] ;  /* 0x0000000602037981 */ /* 0x000ea2000c1e1900 */
[----:B-1----:R-:W0:Y:S02]  /*0220*/  LDC.64 R4, c[0x0][0x388] ;  /* 0x0000e200ff047b82 */ /* 0x002e240000000a00 */
[----:B0-----:R-:W-:-:S05]  /*0230*/  IMAD.WIDE.U32 R4, R13, 0x4, R4 ;  /* 0x000000040d047825 */ /* 0x001fca00078e0004 */
[----:B--2---:R-:W-:Y:S01]  /*0240*/  STG.E desc[UR6][R4.64], R3 ;  /* 0x0000000304007986 */ /* 0x004fe2000c101906 */
[----:B------:R-:W-:Y:S05]  /*0250*/  EXIT ;  /* 0x000000000000794d */ /* 0x000fea0003800000 */
.L_x_43:
        /* <DEDUP_REMOVED lines=10> */
.L_x_56:


//--------------------- .text._Z6warmupPiS_i      --------------------------
	.section	.text._Z6warmupPiS_i,"ax",@progbits
	.align	128
        .global         _Z6warmupPiS_i
        .type           _Z6warmupPiS_i,@function
        .size           _Z6warmupPiS_i,(.L_x_57 - _Z6warmupPiS_i)
        .other          _Z6warmupPiS_i,@"STO_CUDA_ENTRY STV_DEFAULT"
_Z6warmupPiS_i:
.text._Z6warmupPiS_i:
        /* <DEDUP_REMOVED lines=16> */
.L_x_47:
        /* <DEDUP_REMOVED lines=10> */
.L_x_46:
[----:B0-----:R-:W-:Y:S05]  /*01a0*/  BSYNC.RECONVERGENT B0 ;  /* 0x0000000000007941 */ /* 0x001fea0003800200 */
.L_x_45:
[----:B------:R-:W-:Y:S01]  /*01b0*/  BAR.SYNC.DEFER_BLOCKING 0x0 ;  /* 0x0000000000007b1d */ /* 0x000fe20000010000 */
[----:B------:R-:W-:Y:S01]  /*01c0*/  ISETP.GE.U32.AND P0, PT, R8, UR4, PT ;  /* 0x0000000408007c0c */ /* 0x000fe2000bf06070 */
[----:B------:R-:W-:-:S12]  /*01d0*/  IMAD.MOV.U32 R7, RZ, RZ, R8 ;  /* 0x000000ffff077224 */ /* 0x000fd800078e0008 */
[----:B------:R-:W-:Y:S05]  /*01e0*/  @!P0 BRA `(.L_x_47) ;  /* 0xfffffffc00c48947 */ /* 0x000fea000383ffff */
.L_x_44:
[----:B------:R-:W-:-:S13]  /*01f0*/  ISETP.NE.AND P0, PT, R11, RZ, PT ;  /* 0x000000ff0b00720c */ /* 0x000fda0003f05270 */
[----:B0-----:R-:W-:Y:S05]  /*0200*/  @P0 EXIT ;  /* 0x000000000000094d */ /* 0x001fea0003800000 */
[----:B------:R-:W2:Y:S01]  /*0210*/  LDG.E R3, desc[UR6][R2.64] ;  /* 0x0000000602037981 */ /* 0x000ea2000c1e1900 */
[----:B-1----:R-:W0:Y:S02]  /*0220*/  LDC.64 R4, c[0x0][0x388] ;  /* 0x0000e200ff047b82 */ /* 0x002e240000000a00 */
[----:B0-----:R-:W-:-:S05]  /*0230*/  IMAD.WIDE.U32 R4, R13, 0x4, R4 ;  /* 0x000000040d047825 */ /* 0x001fca00078e0004 */
[----:B--2---:R-:W-:Y:S01]  /*0240*/  STG.E desc[UR6][R4.64], R3 ;  /* 0x0000000304007986 */ /* 0x004fe2000c101906 */
[----:B------:R-:W-:Y:S05]  /*0250*/  EXIT ;  /* 0x000000000000794d */ /* 0x000fea0003800000 */
.L_x_48:
        /* <DEDUP_REMOVED lines=10> */
.L_x_57:


//--------------------- .nv.shared.reserved.0     --------------------------
	.section	.nv.shared.reserved.0,"aw",@nobits
	.weak		__nv_reservedSMEM_offset_0_alias
	.size		__nv_reservedSMEM_offset_0_alias, 0, 64
	.other		__nv_reservedSMEM_offset_0_alias,@"STO_CUDA_RESERVED_SHARED STV_DEFAULT"
__nv_reservedSMEM_offset_0_alias:
	.zero		0
	.zero		64


//--------------------- .nv.constant0._Z39reduceInterleavedCompleteUnrollingWarp8PiS_i --------------------------
	.section	.nv.constant0._Z39reduceInterleavedCompleteUnrollingWarp8PiS_i,"a",@progbits
	.sectionflags	@""
	.align	4
.nv.constant0._Z39reduceInterleavedCompleteUnrollingWarp8PiS_i:
	.zero		916


//--------------------- .nv.constant0._Z31reduceInterleavedUnrollingWarp8PiS_i --------------------------
	.section	.nv.constant0._Z31reduceInterleavedUnrollingWarp8PiS_i,"a",@progbits
	.sectionflags	@""
	.align	4
.nv.constant0._Z31reduceInterleavedUnrollingWarp8PiS_i:
	.zero		916


//--------------------- .nv.constant0._Z27reduceInterleavedUnrolling8PiS_i --------------------------
	.section	.nv.constant0._Z27reduceInterleavedUnrolling8PiS_i,"a",@progbits
	.sectionflags	@""
	.align	4
.nv.constant0._Z27reduceInterleavedUnrolling8PiS_i:
	.zero		916


//--------------------- .nv.constant0._Z27reduceInterleavedUnrolling4PiS_i --------------------------
	.section	.nv.constant0._Z27reduceInterleavedUnrolling4PiS_i,"a",@progbits
	.sectionflags	@""
	.align	4
.nv.constant0._Z27reduceInterleavedUnrolling4PiS_i:
	.zero		916


//--------------------- .nv.constant0._Z27reduceInterleavedUnrolling2PiS_i --------------------------
	.section	.nv.constant0._Z27reduceInterleavedUnrolling2PiS_i,"a",@progbits
	.sectionflags	@""
	.align	4
.nv.constant0._Z27reduceInterleavedUnrolling2PiS_i:
	.zero		916


//--------------------- .nv.constant0._Z17reduceInterleavedPiS_i --------------------------
	.section	.nv.constant0._Z17reduceInterleavedPiS_i,"a",@progbits
	.sectionflags	@""
	.align	4
.nv.constant0._Z17reduceInterleavedPiS_i:
	.zero		916


//--------------------- .nv.constant0._Z20reduceNeighboredLessPiS_i --------------------------
	.section	.nv.constant0._Z20reduceNeighboredLessPiS_i,"a",@progbits
	.sectionflags	@""
	.align	4
.nv.constant0._Z20reduceNeighboredLessPiS_i:
	.zero		916


//--------------------- .nv.constant0._Z16reduceNeighboredPiS_i --------------------------
	.section	.nv.constant0._Z16reduceNeighboredPiS_i,"a",@progbits
	.sectionflags	@""
	.align	4
.nv.constant0._Z16reduceNeighboredPiS_i:
	.zero		916


//--------------------- .nv.constant0._Z6warmupPiS_i --------------------------
	.section	.nv.constant0._Z6warmupPiS_i,"a",@progbits
	.sectionflags	@""
	.align	4
.nv.constant0._Z6warmupPiS_i:
	.zero		916


//--------------------- SYMBOLS --------------------------

	.type		.nv.reservedSmem.offset0,@object
	.size		.nv.reservedSmem.offset0,0x4
